// auto-generated by cutlass_sweep.gemm — config: {"arch": "sm_90", "cluster_m": 1, "cluster_n": 4, "dtype": "e4m3", "dtype_b": "e4m3", "layout": "nt", "stages": 0, "tile_k": 32, "tile_m": 64, "tile_n": 64}
#include "cutlass/cutlass.h"
#include "cutlass/gemm/collective/collective_builder.hpp"
#include "cutlass/gemm/device/gemm_universal_adapter.h"
#include "cutlass/gemm/kernel/gemm_universal.hpp"
#include "cutlass/epilogue/collective/collective_builder.hpp"

using ElemA = cutlass::float_e4m3_t;
using ElemB = cutlass::float_e4m3_t;
using ElemCD = cutlass::float_e4m3_t;
using Acc  = float;
using TileShape    = cute::Shape<cute::_64, cute::_64, cute::_32>;
using ClusterShape = cute::Shape<cute::_1, cute::_4, cute::_1>;

using CollectiveEpilogue = typename cutlass::epilogue::collective::CollectiveBuilder<
    cutlass::arch::Sm90, cutlass::arch::OpClassTensorOp,
    TileShape, ClusterShape,
    cutlass::epilogue::collective::EpilogueTileAuto,
    Acc, Acc,
    ElemCD, cutlass::layout::RowMajor, 128 / cutlass::sizeof_bits<ElemCD>::value,
    ElemCD, cutlass::layout::RowMajor, 128 / cutlass::sizeof_bits<ElemCD>::value,
    cutlass::epilogue::collective::EpilogueScheduleAuto
  >::CollectiveOp;

using CollectiveMainloop = typename cutlass::gemm::collective::CollectiveBuilder<
    cutlass::arch::Sm90, cutlass::arch::OpClassTensorOp,
    ElemA, cutlass::layout::RowMajor, 128 / cutlass::sizeof_bits<ElemA>::value,
    ElemB, cutlass::layout::ColumnMajor, 128 / cutlass::sizeof_bits<ElemB>::value,
    Acc,
    TileShape, ClusterShape,
    cutlass::gemm::collective::StageCountAutoCarveout<static_cast<int>(sizeof(typename CollectiveEpilogue::SharedStorage))>,
    cutlass::gemm::collective::KernelScheduleAuto
  >::CollectiveOp;

using GemmKernel = cutlass::gemm::kernel::GemmUniversal<
    cute::Shape<int,int,int,int>,
    CollectiveMainloop,
    CollectiveEpilogue
>;
using Gemm = cutlass::gemm::device::GemmUniversalAdapter<GemmKernel>;

// Force the device kernel symbol into the cubin without needing a host main.
auto* _anchor = &cutlass::device_kernel<GemmKernel>;


// ===== COMPILED SASS (sm_90a) =====

	.target	sm_90a

	.elftype	@"ET_EXEC"


//--------------------- .note.nv.tkinfo           --------------------------
	.section	.note.nv.tkinfo,"",@"SHT_NOTE"
	.sectionflags	@"SHF_NOTE_NV_TKINFO"
	.tkinfo
        /*0018*/ 	.word	0x00000002
        /*0030*/ 	.string	""
        /*0030*/ 	.string	"ptxas"
        /*0030*/ 	.string	"Cuda compilation tools, release 13.0, V13.0.88"
        /*0030*/ 	.string	"Build cuda_13.0.r13.0/compiler.36424714_0"
        /*0030*/ 	.string	"-arch sm_90a -m 64 "



//--------------------- .note.nv.cuinfo           --------------------------
	.section	.note.nv.cuinfo,"",@"SHT_NOTE"
	.sectionflags	@"SHF_NOTE_NV_CUINFO"
        /*0018*/ 	.short	0x0002
        /*001a*/ 	.short	0x005a
        /*001c*/ 	.short	0x0082
	.zero		2


//--------------------- .nv.info                  --------------------------
	.section	.nv.info,"",@"SHT_CUDA_INFO"
	.align	4


	//----- nvinfo : EIATTR_REGCOUNT
	.align		4
        /*0000*/ 	.byte	0x04, 0x2f
        /*0002*/ 	.short	(.L_12 - .L_11)
	.align		4
.L_11:
        /*0004*/ 	.word	index@(_ZN7cutlass13device_kernelINS_4gemm6kernel13GemmUniversalIN4cute5tupleIJiiiiEEENS1_10collective13CollectiveMmaINS1_37MainloopSm90TmaGmmaWarpSpecializedFP8ILi56ENS5_IJNS4_1CILi1EEENSA_ILi4EEESB_EEENS1_32KernelTmaWarpSpecializedPingpongEEENS5_IJNSA_ILi64EEESG_NSA_ILi32EEEEEENS_12float_e4m3_tENS5_IJlSB_lEEESJ_SK_NS4_8TiledMMAINS4_8MMA_AtomIJNS4_4SM904GMMA30MMA_64x64x32_F32E4M3E4M3_SS_TNILNSO_7ScaleInE1ELSQ_1EEEEEENS4_6LayoutINS5_IJSB_SB_SB_EEENS5_IJNSA_ILi0EEESV_SV_EEEEENS5_IJNS4_10UnderscoreESY_SY_EEEEENS4_23SM90_TMA_LOAD_MULTICASTENS4_14ComposedLayoutINS4_7SwizzleILi1ELi4ELi3EEENS4_18smem_ptr_flag_bitsILi8EEENST_INS5_IJNSA_ILi8EEESH_EEENS5_IJSH_SB_EEEEEEEvNS4_8identityENS4_13SM90_TMA_LOADES1B_vS1C_EENS_8epilogue10collective6detail29Sm90TmaWarpSpecializedAdapterINS1G_15DefaultEpilogueISJ_SK_SK_NS1F_6thread17LinearCombinationISJ_Li1EffLNS1K_9ScaleType4KindE0ELNS_15FloatRoundStyleE2ESJ_EENS1_15EpilogueDefaultEEEEEvvEEEEvNT_6ParamsE)
        /*0008*/ 	.word	0x000000a8


	//----- nvinfo : EIATTR_FRAME_SIZE
	.align		4
.L_12:
        /*000c*/ 	.byte	0x04, 0x11
        /*000e*/ 	.short	(.L_14 - .L_13)
	.align		4
.L_13:
        /*0010*/ 	.word	index@(_ZN7cutlass13device_kernelINS_4gemm6kernel13GemmUniversalIN4cute5tupleIJiiiiEEENS1_10collective13CollectiveMmaINS1_37MainloopSm90TmaGmmaWarpSpecializedFP8ILi56ENS5_IJNS4_1CILi1EEENSA_ILi4EEESB_EEENS1_32KernelTmaWarpSpecializedPingpongEEENS5_IJNSA_ILi64EEESG_NSA_ILi32EEEEEENS_12float_e4m3_tENS5_IJlSB_lEEESJ_SK_NS4_8TiledMMAINS4_8MMA_AtomIJNS4_4SM904GMMA30MMA_64x64x32_F32E4M3E4M3_SS_TNILNSO_7ScaleInE1ELSQ_1EEEEEENS4_6LayoutINS5_IJSB_SB_SB_EEENS5_IJNSA_ILi0EEESV_SV_EEEEENS5_IJNS4_10UnderscoreESY_SY_EEEEENS4_23SM90_TMA_LOAD_MULTICASTENS4_14ComposedLayoutINS4_7SwizzleILi1ELi4ELi3EEENS4_18smem_ptr_flag_bitsILi8EEENST_INS5_IJNSA_ILi8EEESH_EEENS5_IJSH_SB_EEEEEEEvNS4_8identityENS4_13SM90_TMA_LOADES1B_vS1C_EENS_8epilogue10collective6detail29Sm90TmaWarpSpecializedAdapterINS1G_15DefaultEpilogueISJ_SK_SK_NS1F_6thread17LinearCombinationISJ_Li1EffLNS1K_9ScaleType4KindE0ELNS_15FloatRoundStyleE2ESJ_EENS1_15EpilogueDefaultEEEEEvvEEEEvNT_6ParamsE)
        /*0014*/ 	.word	0x00000000


	//----- nvinfo : EIATTR_MIN_STACK_SIZE
	.align		4
.L_14:
        /*0018*/ 	.byte	0x04, 0x12
        /*001a*/ 	.short	(.L_16 - .L_15)
	.align		4
.L_15:
        /*001c*/ 	.word	index@(_ZN7cutlass13device_kernelINS_4gemm6kernel13GemmUniversalIN4cute5tupleIJiiiiEEENS1_10collective13CollectiveMmaINS1_37MainloopSm90TmaGmmaWarpSpecializedFP8ILi56ENS5_IJNS4_1CILi1EEENSA_ILi4EEESB_EEENS1_32KernelTmaWarpSpecializedPingpongEEENS5_IJNSA_ILi64EEESG_NSA_ILi32EEEEEENS_12float_e4m3_tENS5_IJlSB_lEEESJ_SK_NS4_8TiledMMAINS4_8MMA_AtomIJNS4_4SM904GMMA30MMA_64x64x32_F32E4M3E4M3_SS_TNILNSO_7ScaleInE1ELSQ_1EEEEEENS4_6LayoutINS5_IJSB_SB_SB_EEENS5_IJNSA_ILi0EEESV_SV_EEEEENS5_IJNS4_10UnderscoreESY_SY_EEEEENS4_23SM90_TMA_LOAD_MULTICASTENS4_14ComposedLayoutINS4_7SwizzleILi1ELi4ELi3EEENS4_18smem_ptr_flag_bitsILi8EEENST_INS5_IJNSA_ILi8EEESH_EEENS5_IJSH_SB_EEEEEEEvNS4_8identityENS4_13SM90_TMA_LOADES1B_vS1C_EENS_8epilogue10collective6detail29Sm90TmaWarpSpecializedAdapterINS1G_15DefaultEpilogueISJ_SK_SK_NS1F_6thread17LinearCombinationISJ_Li1EffLNS1K_9ScaleType4KindE0ELNS_15FloatRoundStyleE2ESJ_EENS1_15EpilogueDefaultEEEEEvvEEEEvNT_6ParamsE)
        /*0020*/ 	.word	0x00000000
.L_16:


//--------------------- .nv.compat                --------------------------
	.section	.nv.compat,"",@"SHT_CUDA_COMPAT_INFO"
	.align	4
        /*0000*/ 	.byte	0x02, 0x09, 0x01, 0x00, 0x02, 0x02, 0x04, 0x00, 0x02, 0x05, 0x05, 0x00, 0x03, 0x07, 0x01, 0x01
        /*0010*/ 	.byte	0x02, 0x03, 0x01, 0x00, 0x02, 0x06, 0x01, 0x00, 0x04, 0x0b, 0x08, 0x00, 0x00, 0x00, 0x00, 0x00
        /*0020*/ 	.byte	0x00, 0x00, 0x00, 0x00


//--------------------- .nv.info._ZN7cutlass13device_kernelINS_4gemm6kernel13GemmUniversalIN4cute5tupleIJiiiiEEENS1_10collective13CollectiveMmaINS1_37MainloopSm90TmaGmmaWarpSpecializedFP8ILi56ENS5_IJNS4_1CILi1EEENSA_ILi4EEESB_EEENS1_32KernelTmaWarpSpecializedPingpongEEENS5_IJNSA_ILi64EEESG_NSA_ILi32EEEEEENS_12float_e4m3_tENS5_IJlSB_lEEESJ_SK_NS4_8TiledMMAINS4_8MMA_AtomIJNS4_4SM904GMMA30MMA_64x64x32_F32E4M3E4M3_SS_TNILNSO_7ScaleInE1ELSQ_1EEEEEENS4_6LayoutINS5_IJSB_SB_SB_EEENS5_IJNSA_ILi0EEESV_SV_EEEEENS5_IJNS4_10UnderscoreESY_SY_EEEEENS4_23SM90_TMA_LOAD_MULTICASTENS4_14ComposedLayoutINS4_7SwizzleILi1ELi4ELi3EEENS4_18smem_ptr_flag_bitsILi8EEENST_INS5_IJNSA_ILi8EEESH_EEENS5_IJSH_SB_EEEEEEEvNS4_8identityENS4_13SM90_TMA_LOADES1B_vS1C_EENS_8epilogue10collective6detail29Sm90TmaWarpSpecializedAdapterINS1G_15DefaultEpilogueISJ_SK_SK_NS1F_6thread17LinearCombinationISJ_Li1EffLNS1K_9ScaleType4KindE0ELNS_15FloatRoundStyleE2ESJ_EENS1_15EpilogueDefaultEEEEEvvEEEEvNT_6ParamsE --------------------------
	.section	.nv.info._ZN7cutlass13device_kernelINS_4gemm6kernel13GemmUniversalIN4cute5tupleIJiiiiEEENS1_10collective13CollectiveMmaINS1_37MainloopSm90TmaGmmaWarpSpecializedFP8ILi56ENS5_IJNS4_1CILi1EEENSA_ILi4EEESB_EEENS1_32KernelTmaWarpSpecializedPingpongEEENS5_IJNSA_ILi64EEESG_NSA_ILi32EEEEEENS_12float_e4m3_tENS5_IJlSB_lEEESJ_SK_NS4_8TiledMMAINS4_8MMA_AtomIJNS4_4SM904GMMA30MMA_64x64x32_F32E4M3E4M3_SS_TNILNSO_7ScaleInE1ELSQ_1EEEEEENS4_6LayoutINS5_IJSB_SB_SB_EEENS5_IJNSA_ILi0EEESV_SV_EEEEENS5_IJNS4_10UnderscoreESY_SY_EEEEENS4_23SM90_TMA_LOAD_MULTICASTENS4_14ComposedLayoutINS4_7SwizzleILi1ELi4ELi3EEENS4_18smem_ptr_flag_bitsILi8EEENST_INS5_IJNSA_ILi8EEESH_EEENS5_IJSH_SB_EEEEEEEvNS4_8identityENS4_13SM90_TMA_LOADES1B_vS1C_EENS_8epilogue10collective6detail29Sm90TmaWarpSpecializedAdapterINS1G_15DefaultEpilogueISJ_SK_SK_NS1F_6thread17LinearCombinationISJ_Li1EffLNS1K_9ScaleType4KindE0ELNS_15FloatRoundStyleE2ESJ_EENS1_15EpilogueDefaultEEEEEvvEEEEvNT_6ParamsE,"",@"SHT_CUDA_INFO"
	.sectionflags	@""
	.align	4


	//----- nvinfo : EIATTR_CUDA_API_VERSION
	.align		4
        /*0000*/ 	.byte	0x04, 0x37
        /*0002*/ 	.short	(.L_18 - .L_17)
.L_17:
        /*0004*/ 	.word	0x00000082


	//----- nvinfo : EIATTR_KPARAM_INFO
	.align		4
.L_18:
        /*0008*/ 	.byte	0x04, 0x17
        /*000a*/ 	.short	(.L_20 - .L_19)
.L_19:
        /*000c*/ 	.word	0x00000000
        /*0010*/ 	.short	0x0000
        /*0012*/ 	.short	0x0070
        /*0014*/ 	.byte	0x00, 0xf0, 0x01, 0x10


	//----- nvinfo : EIATTR_SPARSE_MMA_MASK
	.align		4
.L_20:
        /*0018*/ 	.byte	0x03, 0x50
        /*001a*/ 	.short	0x0000


	//----- nvinfo : EIATTR_MAXREG_COUNT
	.align		4
        /*001c*/ 	.byte	0x03, 0x1b
        /*001e*/ 	.short	0x00a8


	//----- nvinfo : EIATTR_NUM_BARRIERS
	.align		4
        /*0020*/ 	.byte	0x02, 0x4c
        /*0022*/ 	.byte	0x01
	.zero		1


	//----- nvinfo : EIATTR_MERCURY_ISA_VERSION
	.align		4
        /*0024*/ 	.byte	0x03, 0x5f
        /*0026*/ 	.short	0x0101


	//----- nvinfo : EIATTR_INT_WARP_WIDE_INSTR_OFFSETS
	.align		4
        /*0028*/ 	.byte	0x04, 0x31
        /*002a*/ 	.short	(.L_22 - .L_21)


	//   ....[0]....
.L_21:
        /*002c*/ 	.word	0x00000b80


	//   ....[1]....
        /*0030*/ 	.word	0x00000bc0


	//   ....[2]....
        /*0034*/ 	.word	0x00000cf0


	//   ....[3]....
        /*0038*/ 	.word	0x00000d20


	//   ....[4]....
        /*003c*/ 	.word	0x00000d30


	//   ....[5]....
        /*0040*/ 	.word	0x00000d40


	//   ....[6]....
        /*0044*/ 	.word	0x00000dc0


	//   ....[7]....
        /*0048*/ 	.word	0x00000e10


	//   ....[8]....
        /*004c*/ 	.word	0x00002d00


	//----- nvinfo : EIATTR_COOP_GROUP_MASK_REGIDS
	.align		4
.L_22:
        /*0050*/ 	.byte	0x04, 0x29
        /*0052*/ 	.short	(.L_24 - .L_23)


	//   ....[0]....
.L_23:
        /*0054*/ 	.word	0xffffffff


	//   ....[1]....
        /*0058*/ 	.word	0xffffffff


	//   ....[2]....
        /*005c*/ 	.word	0xffffffff


	//   ....[3]....
        /*0060*/ 	.word	0xffffffff


	//   ....[4]....
        /*0064*/ 	.word	0xffffffff


	//   ....[5]....
        /*0068*/ 	.word	0xffffffff


	//   ....[6]....
        /*006c*/ 	.word	0xffffffff


	//----- nvinfo : EIATTR_COOP_GROUP_INSTR_OFFSETS
	.align		4
.L_24:
        /*0070*/ 	.byte	0x04, 0x28
        /*0072*/ 	.short	(.L_26 - .L_25)


	//   ....[0]....
.L_25:
        /*0074*/ 	.word	0x00000060


	//   ....[1]....
        /*0078*/ 	.word	0x00000070


	//   ....[2]....
        /*007c*/ 	.word	0x00000130


	//   ....[3]....
        /*0080*/ 	.word	0x00000980


	//   ....[4]....
        /*0084*/ 	.word	0x000009c0


	//   ....[5]....
        /*0088*/ 	.word	0x00000a40


	//   ....[6]....
        /*008c*/ 	.word	0x00000f80


	//----- nvinfo : EIATTR_REG_RECONFIG
	.align		4
.L_26:
        /*0090*/ 	.byte	0x01, 0x54
	.zero		2


	//----- nvinfo : EIATTR_MBARRIER_INSTR_OFFSETS
	.align		4
        /*0094*/ 	.byte	0x04, 0x39
        /*0096*/ 	.short	(.L_28 - .L_27)


	//   ....[0]....
.L_27:
        /*0098*/ 	.word	0x00000260
        /*009c*/ 	.word	0x000000ff
        /*00a0*/ 	.word	0x00000000
        /*00a4*/ 	.short	0x0100
        /*00a6*/ 	.byte	0x08
	.zero		1


	//   ....[1]....
        /*00a8*/ 	.word	0x00000270
        /*00ac*/ 	.word	0x000000ff
        /*00b0*/ 	.word	0x000001c0
        /*00b4*/ 	.short	0x0100
        /*00b6*/ 	.byte	0x08
	.zero		1


	//   ....[2]....
        /*00b8*/ 	.word	0x00000280
        /*00bc*/ 	.word	0x000000ff
        /*00c0*/ 	.word	0x00000008
        /*00c4*/ 	.short	0x0100
        /*00c6*/ 	.byte	0x08
	.zero		1


	//   ....[3]....
        /*00c8*/ 	.word	0x00000290
        /*00cc*/ 	.word	0x000000ff
        /*00d0*/ 	.word	0x000001c8
        /*00d4*/ 	.short	0x0100
        /*00d6*/ 	.byte	0x08
	.zero		1


	//   ....[4]....
        /*00d8*/ 	.word	0x000002a0
        /*00dc*/ 	.word	0x000000ff
        /*00e0*/ 	.word	0x00000010
        /*00e4*/ 	.short	0x0100
        /*00e6*/ 	.byte	0x08
	.zero		1


	//   ....[5]....
        /*00e8*/ 	.word	0x000002b0
        /*00ec*/ 	.word	0x000000ff
        /*00f0*/ 	.word	0x000001d0
        /*00f4*/ 	.short	0x0100
        /*00f6*/ 	.byte	0x08
	.zero		1


	//   ....[6]....
        /*00f8*/ 	.word	0x000002c0
        /*00fc*/ 	.word	0x000000ff
        /*0100*/ 	.word	0x00000018
        /*0104*/ 	.short	0x0100
        /*0106*/ 	.byte	0x08
	.zero		1


	//   ....[7]....
        /*0108*/ 	.word	0x000002d0
        /*010c*/ 	.word	0x000000ff
        /*0110*/ 	.word	0x000001d8
        /*0114*/ 	.short	0x0100
        /*0116*/ 	.byte	0x08
	.zero		1


	//   ....[8]....
        /*0118*/ 	.word	0x000002e0
        /*011c*/ 	.word	0x000000ff
        /*0120*/ 	.word	0x00000020
        /*0124*/ 	.short	0x0100
        /*0126*/ 	.byte	0x08
	.zero		1


	//   ....[9]....
        /*0128*/ 	.word	0x000002f0
        /*012c*/ 	.word	0x000000ff
        /*0130*/ 	.word	0x000001e0
        /*0134*/ 	.short	0x0100
        /*0136*/ 	.byte	0x08
	.zero		1


	//   ....[10]....
        /*0138*/ 	.word	0x00000300
        /*013c*/ 	.word	0x000000ff
        /*0140*/ 	.word	0x00000028
        /*0144*/ 	.short	0x0100
        /*0146*/ 	.byte	0x08
	.zero		1


	//   ....[11]....
        /*0148*/ 	.word	0x00000310
        /*014c*/ 	.word	0x000000ff
        /*0150*/ 	.word	0x000001e8
        /*0154*/ 	.short	0x0100
        /*0156*/ 	.byte	0x08
	.zero		1


	//   ....[12]....
        /*0158*/ 	.word	0x00000320
        /*015c*/ 	.word	0x000000ff
        /*0160*/ 	.word	0x00000030
        /*0164*/ 	.short	0x0100
        /*0166*/ 	.byte	0x08
	.zero		1


	//   ....[13]....
        /*0168*/ 	.word	0x00000330
        /*016c*/ 	.word	0x000000ff
        /*0170*/ 	.word	0x000001f0
        /*0174*/ 	.short	0x0100
        /*0176*/ 	.byte	0x08
	.zero		1


	//   ....[14]....
        /*0178*/ 	.word	0x00000340
        /*017c*/ 	.word	0x000000ff
        /*0180*/ 	.word	0x00000038
        /*0184*/ 	.short	0x0100
        /*0186*/ 	.byte	0x08
	.zero		1


	//   ....[15]....
        /*0188*/ 	.word	0x00000350
        /*018c*/ 	.word	0x000000ff
        /*0190*/ 	.word	0x000001f8
        /*0194*/ 	.short	0x0100
        /*0196*/ 	.byte	0x08
	.zero		1


	//   ....[16]....
        /*0198*/ 	.word	0x00000360
        /*019c*/ 	.word	0x000000ff
        /*01a0*/ 	.word	0x00000040
        /*01a4*/ 	.short	0x0100
        /*01a6*/ 	.byte	0x08
	.zero		1


	//   ....[17]....
        /*01a8*/ 	.word	0x00000370
        /*01ac*/ 	.word	0x000000ff
        /*01b0*/ 	.word	0x00000200
        /*01b4*/ 	.short	0x0100
        /*01b6*/ 	.byte	0x08
	.zero		1


	//   ....[18]....
        /*01b8*/ 	.word	0x00000380
        /*01bc*/ 	.word	0x000000ff
        /*01c0*/ 	.word	0x00000048
        /*01c4*/ 	.short	0x0100
        /*01c6*/ 	.byte	0x08
	.zero		1


	//   ....[19]....
        /*01c8*/ 	.word	0x00000390
        /*01cc*/ 	.word	0x000000ff
        /*01d0*/ 	.word	0x00000208
        /*01d4*/ 	.short	0x0100
        /*01d6*/ 	.byte	0x08
	.zero		1


	//   ....[20]....
        /*01d8*/ 	.word	0x000003a0
        /*01dc*/ 	.word	0x000000ff
        /*01e0*/ 	.word	0x00000050
        /*01e4*/ 	.short	0x0100
        /*01e6*/ 	.byte	0x08
	.zero		1


	//   ....[21]....
        /*01e8*/ 	.word	0x000003b0
        /*01ec*/ 	.word	0x000000ff
        /*01f0*/ 	.word	0x00000210
        /*01f4*/ 	.short	0x0100
        /*01f6*/ 	.byte	0x08
	.zero		1


	//   ....[22]....
        /*01f8*/ 	.word	0x000003c0
        /*01fc*/ 	.word	0x000000ff
        /*0200*/ 	.word	0x00000058
        /*0204*/ 	.short	0x0100
        /*0206*/ 	.byte	0x08
	.zero		1


	//   ....[23]....
        /*0208*/ 	.word	0x000003d0
        /*020c*/ 	.word	0x000000ff
        /*0210*/ 	.word	0x00000218
        /*0214*/ 	.short	0x0100
        /*0216*/ 	.byte	0x08
	.zero		1


	//   ....[24]....
        /*0218*/ 	.word	0x000003e0
        /*021c*/ 	.word	0x000000ff
        /*0220*/ 	.word	0x00000060
        /*0224*/ 	.short	0x0100
        /*0226*/ 	.byte	0x08
	.zero		1


	//   ....[25]....
        /*0228*/ 	.word	0x000003f0
        /*022c*/ 	.word	0x000000ff
        /*0230*/ 	.word	0x00000220
        /*0234*/ 	.short	0x0100
        /*0236*/ 	.byte	0x08
	.zero		1


	//   ....[26]....
        /*0238*/ 	.word	0x00000400
        /*023c*/ 	.word	0x000000ff
        /*0240*/ 	.word	0x00000068
        /*0244*/ 	.short	0x0100
        /*0246*/ 	.byte	0x08
	.zero		1


	//   ....[27]....
        /*0248*/ 	.word	0x00000410
        /*024c*/ 	.word	0x000000ff
        /*0250*/ 	.word	0x00000228
        /*0254*/ 	.short	0x0100
        /*0256*/ 	.byte	0x08
	.zero		1


	//   ....[28]....
        /*0258*/ 	.word	0x00000420
        /*025c*/ 	.word	0x000000ff
        /*0260*/ 	.word	0x00000070
        /*0264*/ 	.short	0x0100
        /*0266*/ 	.byte	0x08
	.zero		1


	//   ....[29]....
        /*0268*/ 	.word	0x00000430
        /*026c*/ 	.word	0x000000ff
        /*0270*/ 	.word	0x00000230
        /*0274*/ 	.short	0x0100
        /*0276*/ 	.byte	0x08
	.zero		1


	//   ....[30]....
        /*0278*/ 	.word	0x00000440
        /*027c*/ 	.word	0x000000ff
        /*0280*/ 	.word	0x00000078
        /*0284*/ 	.short	0x0100
        /*0286*/ 	.byte	0x08
	.zero		1


	//   ....[31]....
        /*0288*/ 	.word	0x00000450
        /*028c*/ 	.word	0x000000ff
        /*0290*/ 	.word	0x00000238
        /*0294*/ 	.short	0x0100
        /*0296*/ 	.byte	0x08
	.zero		1


	//   ....[32]....
        /*0298*/ 	.word	0x00000460
        /*029c*/ 	.word	0x000000ff
        /*02a0*/ 	.word	0x00000080
        /*02a4*/ 	.short	0x0100
        /*02a6*/ 	.byte	0x08
	.zero		1


	//   ....[33]....
        /*02a8*/ 	.word	0x00000470
        /*02ac*/ 	.word	0x000000ff
        /*02b0*/ 	.word	0x00000240
        /*02b4*/ 	.short	0x0100
        /*02b6*/ 	.byte	0x08
	.zero		1


	//   ....[34]....
        /*02b8*/ 	.word	0x00000480
        /*02bc*/ 	.word	0x000000ff
        /*02c0*/ 	.word	0x00000088
        /*02c4*/ 	.short	0x0100
        /*02c6*/ 	.byte	0x08
	.zero		1


	//   ....[35]....
        /*02c8*/ 	.word	0x00000490
        /*02cc*/ 	.word	0x000000ff
        /*02d0*/ 	.word	0x00000248
        /*02d4*/ 	.short	0x0100
        /*02d6*/ 	.byte	0x08
	.zero		1


	//   ....[36]....
        /*02d8*/ 	.word	0x000004a0
        /*02dc*/ 	.word	0x000000ff
        /*02e0*/ 	.word	0x00000090
        /*02e4*/ 	.short	0x0100
        /*02e6*/ 	.byte	0x08
	.zero		1


	//   ....[37]....
        /*02e8*/ 	.word	0x000004b0
        /*02ec*/ 	.word	0x000000ff
        /*02f0*/ 	.word	0x00000250
        /*02f4*/ 	.short	0x0100
        /*02f6*/ 	.byte	0x08
	.zero		1


	//   ....[38]....
        /*02f8*/ 	.word	0x000004c0
        /*02fc*/ 	.word	0x000000ff
        /*0300*/ 	.word	0x00000098
        /*0304*/ 	.short	0x0100
        /*0306*/ 	.byte	0x08
	.zero		1


	//   ....[39]....
        /*0308*/ 	.word	0x000004d0
        /*030c*/ 	.word	0x000000ff
        /*0310*/ 	.word	0x00000258
        /*0314*/ 	.short	0x0100
        /*0316*/ 	.byte	0x08
	.zero		1


	//   ....[40]....
        /*0318*/ 	.word	0x000004e0
        /*031c*/ 	.word	0x000000ff
        /*0320*/ 	.word	0x000000a0
        /*0324*/ 	.short	0x0100
        /*0326*/ 	.byte	0x08
	.zero		1


	//   ....[41]....
        /*0328*/ 	.word	0x000004f0
        /*032c*/ 	.word	0x000000ff
        /*0330*/ 	.word	0x00000260
        /*0334*/ 	.short	0x0100
        /*0336*/ 	.byte	0x08
	.zero		1


	//   ....[42]....
        /*0338*/ 	.word	0x00000500
        /*033c*/ 	.word	0x000000ff
        /*0340*/ 	.word	0x000000a8
        /*0344*/ 	.short	0x0100
        /*0346*/ 	.byte	0x08
	.zero		1


	//   ....[43]....
        /*0348*/ 	.word	0x00000510
        /*034c*/ 	.word	0x000000ff
        /*0350*/ 	.word	0x00000268
        /*0354*/ 	.short	0x0100
        /*0356*/ 	.byte	0x08
	.zero		1


	//   ....[44]....
        /*0358*/ 	.word	0x00000520
        /*035c*/ 	.word	0x000000ff
        /*0360*/ 	.word	0x000000b0
        /*0364*/ 	.short	0x0100
        /*0366*/ 	.byte	0x08
	.zero		1


	//   ....[45]....
        /*0368*/ 	.word	0x00000530
        /*036c*/ 	.word	0x000000ff
        /*0370*/ 	.word	0x00000270
        /*0374*/ 	.short	0x0100
        /*0376*/ 	.byte	0x08
	.zero		1


	//   ....[46]....
        /*0378*/ 	.word	0x00000540
        /*037c*/ 	.word	0x000000ff
        /*0380*/ 	.word	0x000000b8
        /*0384*/ 	.short	0x0100
        /*0386*/ 	.byte	0x08
	.zero		1


	//   ....[47]....
        /*0388*/ 	.word	0x00000550
        /*038c*/ 	.word	0x000000ff
        /*0390*/ 	.word	0x00000278
        /*0394*/ 	.short	0x0100
        /*0396*/ 	.byte	0x08
	.zero		1


	//   ....[48]....
        /*0398*/ 	.word	0x00000560
        /*039c*/ 	.word	0x000000ff
        /*03a0*/ 	.word	0x000000c0
        /*03a4*/ 	.short	0x0100
        /*03a6*/ 	.byte	0x08
	.zero		1


	//   ....[49]....
        /*03a8*/ 	.word	0x00000570
        /*03ac*/ 	.word	0x000000ff
        /*03b0*/ 	.word	0x00000280
        /*03b4*/ 	.short	0x0100
        /*03b6*/ 	.byte	0x08
	.zero		1


	//   ....[50]....
        /*03b8*/ 	.word	0x00000580
        /*03bc*/ 	.word	0x000000ff
        /*03c0*/ 	.word	0x000000c8
        /*03c4*/ 	.short	0x0100
        /*03c6*/ 	.byte	0x08
	.zero		1


	//   ....[51]....
        /*03c8*/ 	.word	0x00000590
        /*03cc*/ 	.word	0x000000ff
        /*03d0*/ 	.word	0x00000288
        /*03d4*/ 	.short	0x0100
        /*03d6*/ 	.byte	0x08
	.zero		1


	//   ....[52]....
        /*03d8*/ 	.word	0x000005a0
        /*03dc*/ 	.word	0x000000ff
        /*03e0*/ 	.word	0x000000d0
        /*03e4*/ 	.short	0x0100
        /*03e6*/ 	.byte	0x08
	.zero		1


	//   ....[53]....
        /*03e8*/ 	.word	0x000005b0
        /*03ec*/ 	.word	0x000000ff
        /*03f0*/ 	.word	0x00000290
        /*03f4*/ 	.short	0x0100
        /*03f6*/ 	.byte	0x08
	.zero		1


	//   ....[54]....
        /*03f8*/ 	.word	0x000005c0
        /*03fc*/ 	.word	0x000000ff
        /*0400*/ 	.word	0x000000d8
        /*0404*/ 	.short	0x0100
        /*0406*/ 	.byte	0x08
	.zero		1


	//   ....[55]....
        /*0408*/ 	.word	0x000005d0
        /*040c*/ 	.word	0x000000ff
        /*0410*/ 	.word	0x00000298
        /*0414*/ 	.short	0x0100
        /*0416*/ 	.byte	0x08
	.zero		1


	//   ....[56]....
        /*0418*/ 	.word	0x000005e0
        /*041c*/ 	.word	0x000000ff
        /*0420*/ 	.word	0x000000e0
        /*0424*/ 	.short	0x0100
        /*0426*/ 	.byte	0x08
	.zero		1


	//   ....[57]....
        /*0428*/ 	.word	0x000005f0
        /*042c*/ 	.word	0x000000ff
        /*0430*/ 	.word	0x000002a0
        /*0434*/ 	.short	0x0100
        /*0436*/ 	.byte	0x08
	.zero		1


	//   ....[58]....
        /*0438*/ 	.word	0x00000600
        /*043c*/ 	.word	0x000000ff
        /*0440*/ 	.word	0x000000e8
        /*0444*/ 	.short	0x0100
        /*0446*/ 	.byte	0x08
	.zero		1


	//   ....[59]....
        /*0448*/ 	.word	0x00000610
        /*044c*/ 	.word	0x000000ff
        /*0450*/ 	.word	0x000002a8
        /*0454*/ 	.short	0x0100
        /*0456*/ 	.byte	0x08
	.zero		1


	//   ....[60]....
        /*0458*/ 	.word	0x00000620
        /*045c*/ 	.word	0x000000ff
        /*0460*/ 	.word	0x000000f0
        /*0464*/ 	.short	0x0100
        /*0466*/ 	.byte	0x08
	.zero		1


	//   ....[61]....
        /*0468*/ 	.word	0x00000630
        /*046c*/ 	.word	0x000000ff
        /*0470*/ 	.word	0x000002b0
        /*0474*/ 	.short	0x0100
        /*0476*/ 	.byte	0x08
	.zero		1


	//   ....[62]....
        /*0478*/ 	.word	0x00000640
        /*047c*/ 	.word	0x000000ff
        /*0480*/ 	.word	0x000000f8
        /*0484*/ 	.short	0x0100
        /*0486*/ 	.byte	0x08
	.zero		1


	//   ....[63]....
        /*0488*/ 	.word	0x00000650
        /*048c*/ 	.word	0x000000ff
        /*0490*/ 	.word	0x000002b8
        /*0494*/ 	.short	0x0100
        /*0496*/ 	.byte	0x08
	.zero		1


	//   ....[64]....
        /*0498*/ 	.word	0x00000660
        /*049c*/ 	.word	0x000000ff
        /*04a0*/ 	.word	0x00000100
        /*04a4*/ 	.short	0x0100
        /*04a6*/ 	.byte	0x08
	.zero		1


	//   ....[65]....
        /*04a8*/ 	.word	0x00000670
        /*04ac*/ 	.word	0x000000ff
        /*04b0*/ 	.word	0x000002c0
        /*04b4*/ 	.short	0x0100
        /*04b6*/ 	.byte	0x08
	.zero		1


	//   ....[66]....
        /*04b8*/ 	.word	0x00000680
        /*04bc*/ 	.word	0x000000ff
        /*04c0*/ 	.word	0x00000108
        /*04c4*/ 	.short	0x0100
        /*04c6*/ 	.byte	0x08
	.zero		1


	//   ....[67]....
        /*04c8*/ 	.word	0x00000690
        /*04cc*/ 	.word	0x000000ff
        /*04d0*/ 	.word	0x000002c8
        /*04d4*/ 	.short	0x0100
        /*04d6*/ 	.byte	0x08
	.zero		1


	//   ....[68]....
        /*04d8*/ 	.word	0x000006a0
        /*04dc*/ 	.word	0x000000ff
        /*04e0*/ 	.word	0x00000110
        /*04e4*/ 	.short	0x0100
        /*04e6*/ 	.byte	0x08
	.zero		1


	//   ....[69]....
        /*04e8*/ 	.word	0x000006b0
        /*04ec*/ 	.word	0x000000ff
        /*04f0*/ 	.word	0x000002d0
        /*04f4*/ 	.short	0x0100
        /*04f6*/ 	.byte	0x08
	.zero		1


	//   ....[70]....
        /*04f8*/ 	.word	0x000006c0
        /*04fc*/ 	.word	0x000000ff
        /*0500*/ 	.word	0x00000118
        /*0504*/ 	.short	0x0100
        /*0506*/ 	.byte	0x08
	.zero		1


	//   ....[71]....
        /*0508*/ 	.word	0x000006d0
        /*050c*/ 	.word	0x000000ff
        /*0510*/ 	.word	0x000002d8
        /*0514*/ 	.short	0x0100
        /*0516*/ 	.byte	0x08
	.zero		1


	//   ....[72]....
        /*0518*/ 	.word	0x000006e0
        /*051c*/ 	.word	0x000000ff
        /*0520*/ 	.word	0x00000120
        /*0524*/ 	.short	0x0100
        /*0526*/ 	.byte	0x08
	.zero		1


	//   ....[73]....
        /*0528*/ 	.word	0x000006f0
        /*052c*/ 	.word	0x000000ff
        /*0530*/ 	.word	0x000002e0
        /*0534*/ 	.short	0x0100
        /*0536*/ 	.byte	0x08
	.zero		1


	//   ....[74]....
        /*0538*/ 	.word	0x00000700
        /*053c*/ 	.word	0x000000ff
        /*0540*/ 	.word	0x00000128
        /*0544*/ 	.short	0x0100
        /*0546*/ 	.byte	0x08
	.zero		1


	//   ....[75]....
        /*0548*/ 	.word	0x00000710
        /*054c*/ 	.word	0x000000ff
        /*0550*/ 	.word	0x000002e8
        /*0554*/ 	.short	0x0100
        /*0556*/ 	.byte	0x08
	.zero		1


	//   ....[76]....
        /*0558*/ 	.word	0x00000720
        /*055c*/ 	.word	0x000000ff
        /*0560*/ 	.word	0x00000130
        /*0564*/ 	.short	0x0100
        /*0566*/ 	.byte	0x08
	.zero		1


	//   ....[77]....
        /*0568*/ 	.word	0x00000730
        /*056c*/ 	.word	0x000000ff
        /*0570*/ 	.word	0x000002f0
        /*0574*/ 	.short	0x0100
        /*0576*/ 	.byte	0x08
	.zero		1


	//   ....[78]....
        /*0578*/ 	.word	0x00000740
        /*057c*/ 	.word	0x000000ff
        /*0580*/ 	.word	0x00000138
        /*0584*/ 	.short	0x0100
        /*0586*/ 	.byte	0x08
	.zero		1


	//   ....[79]....
        /*0588*/ 	.word	0x00000750
        /*058c*/ 	.word	0x000000ff
        /*0590*/ 	.word	0x000002f8
        /*0594*/ 	.short	0x0100
        /*0596*/ 	.byte	0x08
	.zero		1


	//   ....[80]....
        /*0598*/ 	.word	0x00000760
        /*059c*/ 	.word	0x000000ff
        /*05a0*/ 	.word	0x00000140
        /*05a4*/ 	.short	0x0100
        /*05a6*/ 	.byte	0x08
	.zero		1


	//   ....[81]....
        /*05a8*/ 	.word	0x00000770
        /*05ac*/ 	.word	0x000000ff
        /*05b0*/ 	.word	0x00000300
        /*05b4*/ 	.short	0x0100
        /*05b6*/ 	.byte	0x08
	.zero		1


	//   ....[82]....
        /*05b8*/ 	.word	0x00000780
        /*05bc*/ 	.word	0x000000ff
        /*05c0*/ 	.word	0x00000148
        /*05c4*/ 	.short	0x0100
        /*05c6*/ 	.byte	0x08
	.zero		1


	//   ....[83]....
        /*05c8*/ 	.word	0x00000790
        /*05cc*/ 	.word	0x000000ff
        /*05d0*/ 	.word	0x00000308
        /*05d4*/ 	.short	0x0100
        /*05d6*/ 	.byte	0x08
	.zero		1


	//   ....[84]....
        /*05d8*/ 	.word	0x000007a0
        /*05dc*/ 	.word	0x000000ff
        /*05e0*/ 	.word	0x00000150
        /*05e4*/ 	.short	0x0100
        /*05e6*/ 	.byte	0x08
	.zero		1


	//   ....[85]....
        /*05e8*/ 	.word	0x000007b0
        /*05ec*/ 	.word	0x000000ff
        /*05f0*/ 	.word	0x00000310
        /*05f4*/ 	.short	0x0100
        /*05f6*/ 	.byte	0x08
	.zero		1


	//   ....[86]....
        /*05f8*/ 	.word	0x000007c0
        /*05fc*/ 	.word	0x000000ff
        /*0600*/ 	.word	0x00000158
        /*0604*/ 	.short	0x0100
        /*0606*/ 	.byte	0x08
	.zero		1


	//   ....[87]....
        /*0608*/ 	.word	0x000007d0
        /*060c*/ 	.word	0x000000ff
        /*0610*/ 	.word	0x00000318
        /*0614*/ 	.short	0x0100
        /*0616*/ 	.byte	0x08
	.zero		1


	//   ....[88]....
        /*0618*/ 	.word	0x000007e0
        /*061c*/ 	.word	0x000000ff
        /*0620*/ 	.word	0x00000160
        /*0624*/ 	.short	0x0100
        /*0626*/ 	.byte	0x08
	.zero		1


	//   ....[89]....
        /*0628*/ 	.word	0x000007f0
        /*062c*/ 	.word	0x000000ff
        /*0630*/ 	.word	0x00000320
        /*0634*/ 	.short	0x0100
        /*0636*/ 	.byte	0x08
	.zero		1


	//   ....[90]....
        /*0638*/ 	.word	0x00000800
        /*063c*/ 	.word	0x000000ff
        /*0640*/ 	.word	0x00000168
        /*0644*/ 	.short	0x0100
        /*0646*/ 	.byte	0x08
	.zero		1


	//   ....[91]....
        /*0648*/ 	.word	0x00000810
        /*064c*/ 	.word	0x000000ff
        /*0650*/ 	.word	0x00000328
        /*0654*/ 	.short	0x0100
        /*0656*/ 	.byte	0x08
	.zero		1


	//   ....[92]....
        /*0658*/ 	.word	0x00000820
        /*065c*/ 	.word	0x000000ff
        /*0660*/ 	.word	0x00000170
        /*0664*/ 	.short	0x0100
        /*0666*/ 	.byte	0x08
	.zero		1


	//   ....[93]....
        /*0668*/ 	.word	0x00000830
        /*066c*/ 	.word	0x000000ff
        /*0670*/ 	.word	0x00000330
        /*0674*/ 	.short	0x0100
        /*0676*/ 	.byte	0x08
	.zero		1


	//   ....[94]....
        /*0678*/ 	.word	0x00000840
        /*067c*/ 	.word	0x000000ff
        /*0680*/ 	.word	0x00000178
        /*0684*/ 	.short	0x0100
        /*0686*/ 	.byte	0x08
	.zero		1


	//   ....[95]....
        /*0688*/ 	.word	0x00000850
        /*068c*/ 	.word	0x000000ff
        /*0690*/ 	.word	0x00000338
        /*0694*/ 	.short	0x0100
        /*0696*/ 	.byte	0x08
	.zero		1


	//   ....[96]....
        /*0698*/ 	.word	0x00000860
        /*069c*/ 	.word	0x000000ff
        /*06a0*/ 	.word	0x00000180
        /*06a4*/ 	.short	0x0100
        /*06a6*/ 	.byte	0x08
	.zero		1


	//   ....[97]....
        /*06a8*/ 	.word	0x00000870
        /*06ac*/ 	.word	0x000000ff
        /*06b0*/ 	.word	0x00000340
        /*06b4*/ 	.short	0x0100
        /*06b6*/ 	.byte	0x08
	.zero		1


	//   ....[98]....
        /*06b8*/ 	.word	0x00000880
        /*06bc*/ 	.word	0x000000ff
        /*06c0*/ 	.word	0x00000188
        /*06c4*/ 	.short	0x0100
        /*06c6*/ 	.byte	0x08
	.zero		1


	//   ....[99]....
        /*06c8*/ 	.word	0x00000890
        /*06cc*/ 	.word	0x000000ff
        /*06d0*/ 	.word	0x00000348
        /*06d4*/ 	.short	0x0100
        /*06d6*/ 	.byte	0x08
	.zero		1


	//   ....[100]....
        /*06d8*/ 	.word	0x000008a0
        /*06dc*/ 	.word	0x000000ff
        /*06e0*/ 	.word	0x00000190
        /*06e4*/ 	.short	0x0100
        /*06e6*/ 	.byte	0x08
	.zero		1


	//   ....[101]....
        /*06e8*/ 	.word	0x000008b0
        /*06ec*/ 	.word	0x000000ff
        /*06f0*/ 	.word	0x00000350
        /*06f4*/ 	.short	0x0100
        /*06f6*/ 	.byte	0x08
	.zero		1


	//   ....[102]....
        /*06f8*/ 	.word	0x000008c0
        /*06fc*/ 	.word	0x000000ff
        /*0700*/ 	.word	0x00000198
        /*0704*/ 	.short	0x0100
        /*0706*/ 	.byte	0x08
	.zero		1


	//   ....[103]....
        /*0708*/ 	.word	0x000008d0
        /*070c*/ 	.word	0x000000ff
        /*0710*/ 	.word	0x00000358
        /*0714*/ 	.short	0x0100
        /*0716*/ 	.byte	0x08
	.zero		1


	//   ....[104]....
        /*0718*/ 	.word	0x000008e0
        /*071c*/ 	.word	0x000000ff
        /*0720*/ 	.word	0x000001a0
        /*0724*/ 	.short	0x0100
        /*0726*/ 	.byte	0x08
	.zero		1


	//   ....[105]....
        /*0728*/ 	.word	0x000008f0
        /*072c*/ 	.word	0x000000ff
        /*0730*/ 	.word	0x00000360
        /*0734*/ 	.short	0x0100
        /*0736*/ 	.byte	0x08
	.zero		1


	//   ....[106]....
        /*0738*/ 	.word	0x00000900
        /*073c*/ 	.word	0x000000ff
        /*0740*/ 	.word	0x000001a8
        /*0744*/ 	.short	0x0100
        /*0746*/ 	.byte	0x08
	.zero		1


	//   ....[107]....
        /*0748*/ 	.word	0x00000910
        /*074c*/ 	.word	0x000000ff
        /*0750*/ 	.word	0x00000368
        /*0754*/ 	.short	0x0100
        /*0756*/ 	.byte	0x08
	.zero		1


	//   ....[108]....
        /*0758*/ 	.word	0x00000920
        /*075c*/ 	.word	0x000000ff
        /*0760*/ 	.word	0x000001b0
        /*0764*/ 	.short	0x0100
        /*0766*/ 	.byte	0x08
	.zero		1


	//   ....[109]....
        /*0768*/ 	.word	0x00000930
        /*076c*/ 	.word	0x000000ff
        /*0770*/ 	.word	0x00000370
        /*0774*/ 	.short	0x0100
        /*0776*/ 	.byte	0x08
	.zero		1


	//   ....[110]....
        /*0778*/ 	.word	0x00000940
        /*077c*/ 	.word	0x000000ff
        /*0780*/ 	.word	0x000001b8
        /*0784*/ 	.short	0x0100
        /*0786*/ 	.byte	0x08
	.zero		1


	//   ....[111]....
        /*0788*/ 	.word	0x00000950
        /*078c*/ 	.word	0x000000ff
        /*0790*/ 	.word	0x00000378
        /*0794*/ 	.short	0x0100
        /*0796*/ 	.byte	0x08
	.zero		1


	//   ....[112]....
        /*0798*/ 	.word	0x00000e40
        /*079c*/ 	.word	0x000000ff
        /*07a0*/ 	.word	0x000003b0
        /*07a4*/ 	.short	0x0100
        /*07a6*/ 	.byte	0x08
	.zero		1


	//   ....[113]....
        /*07a8*/ 	.word	0x00000ed0
        /*07ac*/ 	.word	0x000000ff
        /*07b0*/ 	.word	0x000003b8
        /*07b4*/ 	.short	0x0100
        /*07b6*/ 	.byte	0x08
	.zero		1


	//   ....[114]....
        /*07b8*/ 	.word	0x00000f00
        /*07bc*/ 	.word	0x000000ff
        /*07c0*/ 	.word	0x00000390
        /*07c4*/ 	.short	0x0100
        /*07c6*/ 	.byte	0x09
	.zero		1


	//   ....[115]....
        /*07c8*/ 	.word	0x00000f10
        /*07cc*/ 	.word	0x000000ff
        /*07d0*/ 	.word	0x00000398
        /*07d4*/ 	.short	0x0100
        /*07d6*/ 	.byte	0x09
	.zero		1


	//   ....[116]....
        /*07d8*/ 	.word	0x00000f20
        /*07dc*/ 	.word	0x000000ff
        /*07e0*/ 	.word	0x000003a0
        /*07e4*/ 	.short	0x0100
        /*07e6*/ 	.byte	0x09
	.zero		1


	//   ....[117]....
        /*07e8*/ 	.word	0x00000f30
        /*07ec*/ 	.word	0x000000ff
        /*07f0*/ 	.word	0x000003a8
        /*07f4*/ 	.short	0x0100
        /*07f6*/ 	.byte	0x09
	.zero		1


	//   ....[118]....
        /*07f8*/ 	.word	0x00001d10
        /*07fc*/ 	.word	0x000000ff
        /*0800*/ 	.word	0xfffffff8
        /*0804*/ 	.short	0x010a
        /*0806*/ 	.byte	0x0f
	.zero		1


	//   ....[119]....
        /*0808*/ 	.word	0x00001ff0
        /*080c*/ 	.word	0x000000ff
        /*0810*/ 	.word	0x00000000
        /*0814*/ 	.short	0x010a
        /*0816*/ 	.byte	0x06
	.zero		1


	//   ....[120]....
        /*0818*/ 	.word	0x00002030
        /*081c*/ 	.word	0x000000ff
        /*0820*/ 	.word	0x00000000
        /*0824*/ 	.short	0x010a
        /*0826*/ 	.byte	0x06
	.zero		1


	//   ....[121]....
        /*0828*/ 	.word	0x00002560
        /*082c*/ 	.word	0x000000ff
        /*0830*/ 	.word	0x00000000
        /*0834*/ 	.short	0x010a
        /*0836*/ 	.byte	0x09
	.zero		1


	//   ....[122]....
        /*0838*/ 	.word	0x000025a0
        /*083c*/ 	.word	0x000000ff
        /*0840*/ 	.word	0x00000000
        /*0844*/ 	.short	0x010a
        /*0846*/ 	.byte	0x09
	.zero		1


	//   ....[123]....
        /*0848*/ 	.word	0x00002930
        /*084c*/ 	.word	0x00000013
        /*0850*/ 	.word	0x00000000
        /*0854*/ 	.short	0x0101
        /*0856*/ 	.byte	0x3f
	.zero		1


	//   ....[124]....
        /*0858*/ 	.word	0x00002ca0
        /*085c*/ 	.word	0x0000000f
        /*0860*/ 	.word	0x00000000
        /*0864*/ 	.short	0x0101
        /*0866*/ 	.byte	0x17
	.zero		1


	//   ....[125]....
        /*0868*/ 	.word	0x00002db0
        /*086c*/ 	.word	0x0000000f
        /*0870*/ 	.word	0x00000000
        /*0874*/ 	.short	0x0101
        /*0876*/ 	.byte	0x3f
	.zero		1


	//   ....[126]....
        /*0878*/ 	.word	0x00002e60
        /*087c*/ 	.word	0x000000ff
        /*0880*/ 	.word	0x00000008
        /*0884*/ 	.short	0x010a
        /*0886*/ 	.byte	0x0f
	.zero		1


	//   ....[127]....
        /*0888*/ 	.word	0x000056c0
        /*088c*/ 	.word	0x00000004
        /*0890*/ 	.word	0x00000000
        /*0894*/ 	.short	0x0101
        /*0896*/ 	.byte	0x17
	.zero		1


	//   ....[128]....
        /*0898*/ 	.word	0x00005fe0
        /*089c*/ 	.word	0x00000013
        /*08a0*/ 	.word	0x000001c0
        /*08a4*/ 	.short	0x010a
        /*08a6*/ 	.byte	0x3f
	.zero		1


	//   ....[129]....
        /*08a8*/ 	.word	0x00006390
        /*08ac*/ 	.word	0x00000004
        /*08b0*/ 	.word	0x000003b8
        /*08b4*/ 	.short	0x0101
        /*08b6*/ 	.byte	0x3f
	.zero		1


	//   ....[130]....
        /*08b8*/ 	.word	0x00006ac0
        /*08bc*/ 	.word	0x00000005
        /*08c0*/ 	.word	0x00000000
        /*08c4*/ 	.short	0x010a
        /*08c6*/ 	.byte	0x3f
	.zero		1


	//   ....[131]....
        /*08c8*/ 	.word	0x00006b40
        /*08cc*/ 	.word	0x00000007
        /*08d0*/ 	.word	0x00000000
        /*08d4*/ 	.short	0x010a
        /*08d6*/ 	.byte	0x3f
	.zero		1


	//   ....[132]....
        /*08d8*/ 	.word	0x00006bd0
        /*08dc*/ 	.word	0x00000006
        /*08e0*/ 	.word	0x00000000
        /*08e4*/ 	.short	0x010a
        /*08e6*/ 	.byte	0x3f
	.zero		1


	//   ....[133]....
        /*08e8*/ 	.word	0x00006c60
        /*08ec*/ 	.word	0x00000009
        /*08f0*/ 	.word	0x00000000
        /*08f4*/ 	.short	0x010a
        /*08f6*/ 	.byte	0x3f
	.zero		1


	//   ....[134]....
        /*08f8*/ 	.word	0x00006cf0
        /*08fc*/ 	.word	0x00000006
        /*0900*/ 	.word	0x00000000
        /*0904*/ 	.short	0x010a
        /*0906*/ 	.byte	0x3f
	.zero		1


	//   ....[135]....
        /*0908*/ 	.word	0x00006d80
        /*090c*/ 	.word	0x00000009
        /*0910*/ 	.word	0x00000000
        /*0914*/ 	.short	0x010a
        /*0916*/ 	.byte	0x3f
	.zero		1


	//   ....[136]....
        /*0918*/ 	.word	0x00006e10
        /*091c*/ 	.word	0x00000006
        /*0920*/ 	.word	0x00000000
        /*0924*/ 	.short	0x010a
        /*0926*/ 	.byte	0x3f
	.zero		1


	//   ....[137]....
        /*0928*/ 	.word	0x00006ea0
        /*092c*/ 	.word	0x00000009
        /*0930*/ 	.word	0x00000000
        /*0934*/ 	.short	0x010a
        /*0936*/ 	.byte	0x3f
	.zero		1


	//   ....[138]....
        /*0938*/ 	.word	0x00006f30
        /*093c*/ 	.word	0x00000006
        /*0940*/ 	.word	0x00000000
        /*0944*/ 	.short	0x010a
        /*0946*/ 	.byte	0x3f
	.zero		1


	//   ....[139]....
        /*0948*/ 	.word	0x00006fc0
        /*094c*/ 	.word	0x00000009
        /*0950*/ 	.word	0x00000000
        /*0954*/ 	.short	0x010a
        /*0956*/ 	.byte	0x3f
	.zero		1


	//   ....[140]....
        /*0958*/ 	.word	0x00007050
        /*095c*/ 	.word	0x00000006
        /*0960*/ 	.word	0x00000000
        /*0964*/ 	.short	0x010a
        /*0966*/ 	.byte	0x3f
	.zero		1


	//   ....[141]....
        /*0968*/ 	.word	0x000070e0
        /*096c*/ 	.word	0x00000009
        /*0970*/ 	.word	0x00000000
        /*0974*/ 	.short	0x010a
        /*0976*/ 	.byte	0x3f
	.zero		1


	//   ....[142]....
        /*0978*/ 	.word	0x00007170
        /*097c*/ 	.word	0x00000006
        /*0980*/ 	.word	0x00000000
        /*0984*/ 	.short	0x010a
        /*0986*/ 	.byte	0x3f
	.zero		1


	//   ....[143]....
        /*0988*/ 	.word	0x00007200
        /*098c*/ 	.word	0x00000009
        /*0990*/ 	.word	0x00000000
        /*0994*/ 	.short	0x010a
        /*0996*/ 	.byte	0x3f
	.zero		1


	//   ....[144]....
        /*0998*/ 	.word	0x00007290
        /*099c*/ 	.word	0x00000006
        /*09a0*/ 	.word	0x00000000
        /*09a4*/ 	.short	0x010a
        /*09a6*/ 	.byte	0x3f
	.zero		1


	//   ....[145]....
        /*09a8*/ 	.word	0x00007320
        /*09ac*/ 	.word	0x00000009
        /*09b0*/ 	.word	0x00000000
        /*09b4*/ 	.short	0x010a
        /*09b6*/ 	.byte	0x3f
	.zero		1


	//   ....[146]....
        /*09b8*/ 	.word	0x000073b0
        /*09bc*/ 	.word	0x00000006
        /*09c0*/ 	.word	0x00000000
        /*09c4*/ 	.short	0x010a
        /*09c6*/ 	.byte	0x3f
	.zero		1


	//   ....[147]....
        /*09c8*/ 	.word	0x00007440
        /*09cc*/ 	.word	0x00000009
        /*09d0*/ 	.word	0x00000000
        /*09d4*/ 	.short	0x010a
        /*09d6*/ 	.byte	0x3f
	.zero		1


	//   ....[148]....
        /*09d8*/ 	.word	0x000074d0
        /*09dc*/ 	.word	0x00000006
        /*09e0*/ 	.word	0x00000000
        /*09e4*/ 	.short	0x010a
        /*09e6*/ 	.byte	0x3f
	.zero		1


	//   ....[149]....
        /*09e8*/ 	.word	0x00007560
        /*09ec*/ 	.word	0x00000009
        /*09f0*/ 	.word	0x00000000
        /*09f4*/ 	.short	0x010a
        /*09f6*/ 	.byte	0x3f
	.zero		1


	//   ....[150]....
        /*09f8*/ 	.word	0x000075f0
        /*09fc*/ 	.word	0x00000006
        /*0a00*/ 	.word	0x00000000
        /*0a04*/ 	.short	0x010a
        /*0a06*/ 	.byte	0x3f
	.zero		1


	//   ....[151]....
        /*0a08*/ 	.word	0x00007680
        /*0a0c*/ 	.word	0x00000009
        /*0a10*/ 	.word	0x00000000
        /*0a14*/ 	.short	0x010a
        /*0a16*/ 	.byte	0x3f
	.zero		1


	//   ....[152]....
        /*0a18*/ 	.word	0x00007710
        /*0a1c*/ 	.word	0x00000006
        /*0a20*/ 	.word	0x00000000
        /*0a24*/ 	.short	0x010a
        /*0a26*/ 	.byte	0x3f
	.zero		1


	//   ....[153]....
        /*0a28*/ 	.word	0x000077a0
        /*0a2c*/ 	.word	0x00000009
        /*0a30*/ 	.word	0x00000000
        /*0a34*/ 	.short	0x010a
        /*0a36*/ 	.byte	0x3f
	.zero		1


	//   ....[154]....
        /*0a38*/ 	.word	0x00007830
        /*0a3c*/ 	.word	0x00000006
        /*0a40*/ 	.word	0x00000000
        /*0a44*/ 	.short	0x010a
        /*0a46*/ 	.byte	0x3f
	.zero		1


	//   ....[155]....
        /*0a48*/ 	.word	0x000078c0
        /*0a4c*/ 	.word	0x00000009
        /*0a50*/ 	.word	0x00000000
        /*0a54*/ 	.short	0x010a
        /*0a56*/ 	.byte	0x3f
	.zero		1


	//   ....[156]....
        /*0a58*/ 	.word	0x00007950
        /*0a5c*/ 	.word	0x00000006
        /*0a60*/ 	.word	0x00000000
        /*0a64*/ 	.short	0x010a
        /*0a66*/ 	.byte	0x3f
	.zero		1


	//   ....[157]....
        /*0a68*/ 	.word	0x000079e0
        /*0a6c*/ 	.word	0x00000009
        /*0a70*/ 	.word	0x00000000
        /*0a74*/ 	.short	0x010a
        /*0a76*/ 	.byte	0x3f
	.zero		1


	//   ....[158]....
        /*0a78*/ 	.word	0x00007a70
        /*0a7c*/ 	.word	0x00000006
        /*0a80*/ 	.word	0x00000000
        /*0a84*/ 	.short	0x010a
        /*0a86*/ 	.byte	0x3f
	.zero		1


	//   ....[159]....
        /*0a88*/ 	.word	0x00007b00
        /*0a8c*/ 	.word	0x00000009
        /*0a90*/ 	.word	0x00000000
        /*0a94*/ 	.short	0x010a
        /*0a96*/ 	.byte	0x3f
	.zero		1


	//   ....[160]....
        /*0a98*/ 	.word	0x00007b90
        /*0a9c*/ 	.word	0x00000006
        /*0aa0*/ 	.word	0x00000000
        /*0aa4*/ 	.short	0x010a
        /*0aa6*/ 	.byte	0x3f
	.zero		1


	//   ....[161]....
        /*0aa8*/ 	.word	0x00007c20
        /*0aac*/ 	.word	0x00000009
        /*0ab0*/ 	.word	0x00000000
        /*0ab4*/ 	.short	0x010a
        /*0ab6*/ 	.byte	0x3f
	.zero		1


	//   ....[162]....
        /*0ab8*/ 	.word	0x00007cb0
        /*0abc*/ 	.word	0x00000006
        /*0ac0*/ 	.word	0x00000000
        /*0ac4*/ 	.short	0x010a
        /*0ac6*/ 	.byte	0x3f
	.zero		1


	//   ....[163]....
        /*0ac8*/ 	.word	0x00007d40
        /*0acc*/ 	.word	0x00000009
        /*0ad0*/ 	.word	0x00000000
        /*0ad4*/ 	.short	0x010a
        /*0ad6*/ 	.byte	0x3f
	.zero		1


	//   ....[164]....
        /*0ad8*/ 	.word	0x00007dd0
        /*0adc*/ 	.word	0x00000006
        /*0ae0*/ 	.word	0x00000000
        /*0ae4*/ 	.short	0x010a
        /*0ae6*/ 	.byte	0x3f
	.zero		1


	//   ....[165]....
        /*0ae8*/ 	.word	0x00007e60
        /*0aec*/ 	.word	0x00000009
        /*0af0*/ 	.word	0x00000000
        /*0af4*/ 	.short	0x010a
        /*0af6*/ 	.byte	0x3f
	.zero		1


	//   ....[166]....
        /*0af8*/ 	.word	0x00007ef0
        /*0afc*/ 	.word	0x00000006
        /*0b00*/ 	.word	0x00000000
        /*0b04*/ 	.short	0x010a
        /*0b06*/ 	.byte	0x3f
	.zero		1


	//   ....[167]....
        /*0b08*/ 	.word	0x00007f80
        /*0b0c*/ 	.word	0x00000009
        /*0b10*/ 	.word	0x00000000
        /*0b14*/ 	.short	0x010a
        /*0b16*/ 	.byte	0x3f
	.zero		1


	//   ....[168]....
        /*0b18*/ 	.word	0x00008010
        /*0b1c*/ 	.word	0x00000006
        /*0b20*/ 	.word	0x00000000
        /*0b24*/ 	.short	0x010a
        /*0b26*/ 	.byte	0x3f
	.zero		1


	//   ....[169]....
        /*0b28*/ 	.word	0x000080a0
        /*0b2c*/ 	.word	0x00000009
        /*0b30*/ 	.word	0x00000000
        /*0b34*/ 	.short	0x010a
        /*0b36*/ 	.byte	0x3f
	.zero		1


	//   ....[170]....
        /*0b38*/ 	.word	0x00008130
        /*0b3c*/ 	.word	0x00000006
        /*0b40*/ 	.word	0x00000000
        /*0b44*/ 	.short	0x010a
        /*0b46*/ 	.byte	0x3f
	.zero		1


	//   ....[171]....
        /*0b48*/ 	.word	0x000081c0
        /*0b4c*/ 	.word	0x00000009
        /*0b50*/ 	.word	0x00000000
        /*0b54*/ 	.short	0x010a
        /*0b56*/ 	.byte	0x3f
	.zero		1


	//   ....[172]....
        /*0b58*/ 	.word	0x00008250
        /*0b5c*/ 	.word	0x00000006
        /*0b60*/ 	.word	0x00000000
        /*0b64*/ 	.short	0x010a
        /*0b66*/ 	.byte	0x3f
	.zero		1


	//   ....[173]....
        /*0b68*/ 	.word	0x000082e0
        /*0b6c*/ 	.word	0x00000009
        /*0b70*/ 	.word	0x00000000
        /*0b74*/ 	.short	0x010a
        /*0b76*/ 	.byte	0x3f
	.zero		1


	//   ....[174]....
        /*0b78*/ 	.word	0x00008370
        /*0b7c*/ 	.word	0x00000006
        /*0b80*/ 	.word	0x00000000
        /*0b84*/ 	.short	0x010a
        /*0b86*/ 	.byte	0x3f
	.zero		1


	//   ....[175]....
        /*0b88*/ 	.word	0x00008400
        /*0b8c*/ 	.word	0x00000009
        /*0b90*/ 	.word	0x00000000
        /*0b94*/ 	.short	0x010a
        /*0b96*/ 	.byte	0x3f
	.zero		1


	//   ....[176]....
        /*0b98*/ 	.word	0x00008490
        /*0b9c*/ 	.word	0x00000006
        /*0ba0*/ 	.word	0x00000000
        /*0ba4*/ 	.short	0x010a
        /*0ba6*/ 	.byte	0x3f
	.zero		1


	//   ....[177]....
        /*0ba8*/ 	.word	0x00008520
        /*0bac*/ 	.word	0x00000009
        /*0bb0*/ 	.word	0x00000000
        /*0bb4*/ 	.short	0x010a
        /*0bb6*/ 	.byte	0x3f
	.zero		1


	//   ....[178]....
        /*0bb8*/ 	.word	0x000085b0
        /*0bbc*/ 	.word	0x00000006
        /*0bc0*/ 	.word	0x00000000
        /*0bc4*/ 	.short	0x010a
        /*0bc6*/ 	.byte	0x3f
	.zero		1


	//   ....[179]....
        /*0bc8*/ 	.word	0x00008640
        /*0bcc*/ 	.word	0x00000009
        /*0bd0*/ 	.word	0x00000000
        /*0bd4*/ 	.short	0x010a
        /*0bd6*/ 	.byte	0x3f
	.zero		1


	//   ....[180]....
        /*0bd8*/ 	.word	0x000086d0
        /*0bdc*/ 	.word	0x00000006
        /*0be0*/ 	.word	0x00000000
        /*0be4*/ 	.short	0x010a
        /*0be6*/ 	.byte	0x3f
	.zero		1


	//   ....[181]....
        /*0be8*/ 	.word	0x00008760
        /*0bec*/ 	.word	0x00000009
        /*0bf0*/ 	.word	0x00000000
        /*0bf4*/ 	.short	0x010a
        /*0bf6*/ 	.byte	0x3f
	.zero		1


	//   ....[182]....
        /*0bf8*/ 	.word	0x000087f0
        /*0bfc*/ 	.word	0x00000006
        /*0c00*/ 	.word	0x00000000
        /*0c04*/ 	.short	0x010a
        /*0c06*/ 	.byte	0x3f
	.zero		1


	//   ....[183]....
        /*0c08*/ 	.word	0x00008880
        /*0c0c*/ 	.word	0x00000009
        /*0c10*/ 	.word	0x00000000
        /*0c14*/ 	.short	0x010a
        /*0c16*/ 	.byte	0x3f
	.zero		1


	//   ....[184]....
        /*0c18*/ 	.word	0x00008910
        /*0c1c*/ 	.word	0x00000006
        /*0c20*/ 	.word	0x00000000
        /*0c24*/ 	.short	0x010a
        /*0c26*/ 	.byte	0x3f
	.zero		1


	//   ....[185]....
        /*0c28*/ 	.word	0x000089a0
        /*0c2c*/ 	.word	0x00000003
        /*0c30*/ 	.word	0x00000000
        /*0c34*/ 	.short	0x010a
        /*0c36*/ 	.byte	0x3f
	.zero		1


	//   ....[186]....
        /*0c38*/ 	.word	0x00008a10
        /*0c3c*/ 	.word	0x0000000f
        /*0c40*/ 	.word	0xfffffff8
        /*0c44*/ 	.short	0x010a
        /*0c46*/ 	.byte	0x3f
	.zero		1


	//   ....[187]....
        /*0c48*/ 	.word	0x00008a70
        /*0c4c*/ 	.word	0x0000000f
        /*0c50*/ 	.word	0x00000000
        /*0c54*/ 	.short	0x010a
        /*0c56*/ 	.byte	0x3f
	.zero		1


	//   ....[188]....
        /*0c58*/ 	.word	0x00008ad0
        /*0c5c*/ 	.word	0x00000013
        /*0c60*/ 	.word	0x00000000
        /*0c64*/ 	.short	0x010a
        /*0c66*/ 	.byte	0x3f
	.zero		1


	//   ....[189]....
        /*0c68*/ 	.word	0x00008b30
        /*0c6c*/ 	.word	0x0000000f
        /*0c70*/ 	.word	0x00000008
        /*0c74*/ 	.short	0x010a
        /*0c76*/ 	.byte	0x3f
	.zero		1


	//   ....[190]....
        /*0c78*/ 	.word	0x00008c00
        /*0c7c*/ 	.word	0x00000013
        /*0c80*/ 	.word	0x000001c0
        /*0c84*/ 	.short	0x010a
        /*0c86*/ 	.byte	0x3f
	.zero		1


	//   ....[191]....
        /*0c88*/ 	.word	0x00008ce0
        /*0c8c*/ 	.word	0x00000005
        /*0c90*/ 	.word	0x00000000
        /*0c94*/ 	.short	0x010a
        /*0c96*/ 	.byte	0x3f
	.zero		1


	//   ....[192]....
        /*0c98*/ 	.word	0x00008d30
        /*0c9c*/ 	.word	0x00000007
        /*0ca0*/ 	.word	0x00000000
        /*0ca4*/ 	.short	0x010a
        /*0ca6*/ 	.byte	0x3f
	.zero		1


	//   ....[193]....
        /*0ca8*/ 	.word	0x00008d80
        /*0cac*/ 	.word	0x00000006
        /*0cb0*/ 	.word	0x00000000
        /*0cb4*/ 	.short	0x010a
        /*0cb6*/ 	.byte	0x3f
	.zero		1


	//   ....[194]....
        /*0cb8*/ 	.word	0x00008dd0
        /*0cbc*/ 	.word	0x00000009
        /*0cc0*/ 	.word	0x00000000
        /*0cc4*/ 	.short	0x010a
        /*0cc6*/ 	.byte	0x3f
	.zero		1


	//   ....[195]....
        /*0cc8*/ 	.word	0x00008e20
        /*0ccc*/ 	.word	0x00000006
        /*0cd0*/ 	.word	0x00000000
        /*0cd4*/ 	.short	0x010a
        /*0cd6*/ 	.byte	0x3f
	.zero		1


	//   ....[196]....
        /*0cd8*/ 	.word	0x00008e70
        /*0cdc*/ 	.word	0x00000009
        /*0ce0*/ 	.word	0x00000000
        /*0ce4*/ 	.short	0x010a
        /*0ce6*/ 	.byte	0x3f
	.zero		1


	//   ....[197]....
        /*0ce8*/ 	.word	0x00008ec0
        /*0cec*/ 	.word	0x00000006
        /*0cf0*/ 	.word	0x00000000
        /*0cf4*/ 	.short	0x010a
        /*0cf6*/ 	.byte	0x3f
	.zero		1


	//   ....[198]....
        /*0cf8*/ 	.word	0x00008f10
        /*0cfc*/ 	.word	0x00000009
        /*0d00*/ 	.word	0x00000000
        /*0d04*/ 	.short	0x010a
        /*0d06*/ 	.byte	0x3f
	.zero		1


	//   ....[199]....
        /*0d08*/ 	.word	0x00008f60
        /*0d0c*/ 	.word	0x00000006
        /*0d10*/ 	.word	0x00000000
        /*0d14*/ 	.short	0x010a
        /*0d16*/ 	.byte	0x3f
	.zero		1


	//   ....[200]....
        /*0d18*/ 	.word	0x00008fb0
        /*0d1c*/ 	.word	0x00000009
        /*0d20*/ 	.word	0x00000000
        /*0d24*/ 	.short	0x010a
        /*0d26*/ 	.byte	0x3f
	.zero		1


	//   ....[201]....
        /*0d28*/ 	.word	0x00009000
        /*0d2c*/ 	.word	0x00000006
        /*0d30*/ 	.word	0x00000000
        /*0d34*/ 	.short	0x010a
        /*0d36*/ 	.byte	0x3f
	.zero		1


	//   ....[202]....
        /*0d38*/ 	.word	0x00009050
        /*0d3c*/ 	.word	0x00000009
        /*0d40*/ 	.word	0x00000000
        /*0d44*/ 	.short	0x010a
        /*0d46*/ 	.byte	0x3f
	.zero		1


	//   ....[203]....
        /*0d48*/ 	.word	0x000090a0
        /*0d4c*/ 	.word	0x00000006
        /*0d50*/ 	.word	0x00000000
        /*0d54*/ 	.short	0x010a
        /*0d56*/ 	.byte	0x3f
	.zero		1


	//   ....[204]....
        /*0d58*/ 	.word	0x000090f0
        /*0d5c*/ 	.word	0x00000009
        /*0d60*/ 	.word	0x00000000
        /*0d64*/ 	.short	0x010a
        /*0d66*/ 	.byte	0x3f
	.zero		1


	//   ....[205]....
        /*0d68*/ 	.word	0x00009140
        /*0d6c*/ 	.word	0x00000006
        /*0d70*/ 	.word	0x00000000
        /*0d74*/ 	.short	0x010a
        /*0d76*/ 	.byte	0x3f
	.zero		1


	//   ....[206]....
        /*0d78*/ 	.word	0x00009190
        /*0d7c*/ 	.word	0x00000009
        /*0d80*/ 	.word	0x00000000
        /*0d84*/ 	.short	0x010a
        /*0d86*/ 	.byte	0x3f
	.zero		1


	//   ....[207]....
        /*0d88*/ 	.word	0x000091e0
        /*0d8c*/ 	.word	0x00000006
        /*0d90*/ 	.word	0x00000000
        /*0d94*/ 	.short	0x010a
        /*0d96*/ 	.byte	0x3f
	.zero		1


	//   ....[208]....
        /*0d98*/ 	.word	0x00009230
        /*0d9c*/ 	.word	0x00000009
        /*0da0*/ 	.word	0x00000000
        /*0da4*/ 	.short	0x010a
        /*0da6*/ 	.byte	0x3f
	.zero		1


	//   ....[209]....
        /*0da8*/ 	.word	0x00009280
        /*0dac*/ 	.word	0x00000006
        /*0db0*/ 	.word	0x00000000
        /*0db4*/ 	.short	0x010a
        /*0db6*/ 	.byte	0x3f
	.zero		1


	//   ....[210]....
        /*0db8*/ 	.word	0x000092d0
        /*0dbc*/ 	.word	0x00000009
        /*0dc0*/ 	.word	0x00000000
        /*0dc4*/ 	.short	0x010a
        /*0dc6*/ 	.byte	0x3f
	.zero		1


	//   ....[211]....
        /*0dc8*/ 	.word	0x00009320
        /*0dcc*/ 	.word	0x00000006
        /*0dd0*/ 	.word	0x00000000
        /*0dd4*/ 	.short	0x010a
        /*0dd6*/ 	.byte	0x3f
	.zero		1


	//   ....[212]....
        /*0dd8*/ 	.word	0x00009370
        /*0ddc*/ 	.word	0x00000009
        /*0de0*/ 	.word	0x00000000
        /*0de4*/ 	.short	0x010a
        /*0de6*/ 	.byte	0x3f
	.zero		1


	//   ....[213]....
        /*0de8*/ 	.word	0x000093c0
        /*0dec*/ 	.word	0x00000006
        /*0df0*/ 	.word	0x00000000
        /*0df4*/ 	.short	0x010a
        /*0df6*/ 	.byte	0x3f
	.zero		1


	//   ....[214]....
        /*0df8*/ 	.word	0x00009410
        /*0dfc*/ 	.word	0x00000009
        /*0e00*/ 	.word	0x00000000
        /*0e04*/ 	.short	0x010a
        /*0e06*/ 	.byte	0x3f
	.zero		1


	//   ....[215]....
        /*0e08*/ 	.word	0x00009460
        /*0e0c*/ 	.word	0x00000006
        /*0e10*/ 	.word	0x00000000
        /*0e14*/ 	.short	0x010a
        /*0e16*/ 	.byte	0x3f
	.zero		1


	//   ....[216]....
        /*0e18*/ 	.word	0x000094b0
        /*0e1c*/ 	.word	0x00000009
        /*0e20*/ 	.word	0x00000000
        /*0e24*/ 	.short	0x010a
        /*0e26*/ 	.byte	0x3f
	.zero		1


	//   ....[217]....
        /*0e28*/ 	.word	0x00009500
        /*0e2c*/ 	.word	0x00000006
        /*0e30*/ 	.word	0x00000000
        /*0e34*/ 	.short	0x010a
        /*0e36*/ 	.byte	0x3f
	.zero		1


	//   ....[218]....
        /*0e38*/ 	.word	0x00009550
        /*0e3c*/ 	.word	0x00000009
        /*0e40*/ 	.word	0x00000000
        /*0e44*/ 	.short	0x010a
        /*0e46*/ 	.byte	0x3f
	.zero		1


	//   ....[219]....
        /*0e48*/ 	.word	0x000095a0
        /*0e4c*/ 	.word	0x00000006
        /*0e50*/ 	.word	0x00000000
        /*0e54*/ 	.short	0x010a
        /*0e56*/ 	.byte	0x3f
	.zero		1


	//   ....[220]....
        /*0e58*/ 	.word	0x000095f0
        /*0e5c*/ 	.word	0x00000009
        /*0e60*/ 	.word	0x00000000
        /*0e64*/ 	.short	0x010a
        /*0e66*/ 	.byte	0x3f
	.zero		1


	//   ....[221]....
        /*0e68*/ 	.word	0x00009640
        /*0e6c*/ 	.word	0x00000006
        /*0e70*/ 	.word	0x00000000
        /*0e74*/ 	.short	0x010a
        /*0e76*/ 	.byte	0x3f
	.zero		1


	//   ....[222]....
        /*0e78*/ 	.word	0x00009690
        /*0e7c*/ 	.word	0x00000009
        /*0e80*/ 	.word	0x00000000
        /*0e84*/ 	.short	0x010a
        /*0e86*/ 	.byte	0x3f
	.zero		1


	//   ....[223]....
        /*0e88*/ 	.word	0x000096e0
        /*0e8c*/ 	.word	0x00000006
        /*0e90*/ 	.word	0x00000000
        /*0e94*/ 	.short	0x010a
        /*0e96*/ 	.byte	0x3f
	.zero		1


	//   ....[224]....
        /*0e98*/ 	.word	0x00009730
        /*0e9c*/ 	.word	0x00000009
        /*0ea0*/ 	.word	0x00000000
        /*0ea4*/ 	.short	0x010a
        /*0ea6*/ 	.byte	0x3f
	.zero		1


	//   ....[225]....
        /*0ea8*/ 	.word	0x00009780
        /*0eac*/ 	.word	0x00000006
        /*0eb0*/ 	.word	0x00000000
        /*0eb4*/ 	.short	0x010a
        /*0eb6*/ 	.byte	0x3f
	.zero		1


	//   ....[226]....
        /*0eb8*/ 	.word	0x000097d0
        /*0ebc*/ 	.word	0x00000009
        /*0ec0*/ 	.word	0x00000000
        /*0ec4*/ 	.short	0x010a
        /*0ec6*/ 	.byte	0x3f
	.zero		1


	//   ....[227]....
        /*0ec8*/ 	.word	0x00009820
        /*0ecc*/ 	.word	0x00000006
        /*0ed0*/ 	.word	0x00000000
        /*0ed4*/ 	.short	0x010a
        /*0ed6*/ 	.byte	0x3f
	.zero		1


	//   ....[228]....
        /*0ed8*/ 	.word	0x00009870
        /*0edc*/ 	.word	0x00000009
        /*0ee0*/ 	.word	0x00000000
        /*0ee4*/ 	.short	0x010a
        /*0ee6*/ 	.byte	0x3f
	.zero		1


	//   ....[229]....
        /*0ee8*/ 	.word	0x000098c0
        /*0eec*/ 	.word	0x00000006
        /*0ef0*/ 	.word	0x00000000
        /*0ef4*/ 	.short	0x010a
        /*0ef6*/ 	.byte	0x3f
	.zero		1


	//   ....[230]....
        /*0ef8*/ 	.word	0x00009910
        /*0efc*/ 	.word	0x00000009
        /*0f00*/ 	.word	0x00000000
        /*0f04*/ 	.short	0x010a
        /*0f06*/ 	.byte	0x3f
	.zero		1


	//   ....[231]....
        /*0f08*/ 	.word	0x00009960
        /*0f0c*/ 	.word	0x00000006
        /*0f10*/ 	.word	0x00000000
        /*0f14*/ 	.short	0x010a
        /*0f16*/ 	.byte	0x3f
	.zero		1


	//   ....[232]....
        /*0f18*/ 	.word	0x000099b0
        /*0f1c*/ 	.word	0x00000009
        /*0f20*/ 	.word	0x00000000
        /*0f24*/ 	.short	0x010a
        /*0f26*/ 	.byte	0x3f
	.zero		1


	//   ....[233]....
        /*0f28*/ 	.word	0x00009a00
        /*0f2c*/ 	.word	0x00000006
        /*0f30*/ 	.word	0x00000000
        /*0f34*/ 	.short	0x010a
        /*0f36*/ 	.byte	0x3f
	.zero		1


	//   ....[234]....
        /*0f38*/ 	.word	0x00009a50
        /*0f3c*/ 	.word	0x00000009
        /*0f40*/ 	.word	0x00000000
        /*0f44*/ 	.short	0x010a
        /*0f46*/ 	.byte	0x3f
	.zero		1


	//   ....[235]....
        /*0f48*/ 	.word	0x00009aa0
        /*0f4c*/ 	.word	0x00000006
        /*0f50*/ 	.word	0x00000000
        /*0f54*/ 	.short	0x010a
        /*0f56*/ 	.byte	0x3f
	.zero		1


	//   ....[236]....
        /*0f58*/ 	.word	0x00009af0
        /*0f5c*/ 	.word	0x00000009
        /*0f60*/ 	.word	0x00000000
        /*0f64*/ 	.short	0x010a
        /*0f66*/ 	.byte	0x3f
	.zero		1


	//   ....[237]....
        /*0f68*/ 	.word	0x00009b40
        /*0f6c*/ 	.word	0x00000006
        /*0f70*/ 	.word	0x00000000
        /*0f74*/ 	.short	0x010a
        /*0f76*/ 	.byte	0x3f
	.zero		1


	//   ....[238]....
        /*0f78*/ 	.word	0x00009b90
        /*0f7c*/ 	.word	0x00000009
        /*0f80*/ 	.word	0x00000000
        /*0f84*/ 	.short	0x010a
        /*0f86*/ 	.byte	0x3f
	.zero		1


	//   ....[239]....
        /*0f88*/ 	.word	0x00009be0
        /*0f8c*/ 	.word	0x00000006
        /*0f90*/ 	.word	0x00000000
        /*0f94*/ 	.short	0x010a
        /*0f96*/ 	.byte	0x3f
	.zero		1


	//   ....[240]....
        /*0f98*/ 	.word	0x00009c30
        /*0f9c*/ 	.word	0x00000009
        /*0fa0*/ 	.word	0x00000000
        /*0fa4*/ 	.short	0x010a
        /*0fa6*/ 	.byte	0x3f
	.zero		1


	//   ....[241]....
        /*0fa8*/ 	.word	0x00009c80
        /*0fac*/ 	.word	0x00000006
        /*0fb0*/ 	.word	0x00000000
        /*0fb4*/ 	.short	0x010a
        /*0fb6*/ 	.byte	0x3f
	.zero		1


	//   ....[242]....
        /*0fb8*/ 	.word	0x00009cd0
        /*0fbc*/ 	.word	0x00000009
        /*0fc0*/ 	.word	0x00000000
        /*0fc4*/ 	.short	0x010a
        /*0fc6*/ 	.byte	0x3f
	.zero		1


	//   ....[243]....
        /*0fc8*/ 	.word	0x00009d20
        /*0fcc*/ 	.word	0x00000006
        /*0fd0*/ 	.word	0x00000000
        /*0fd4*/ 	.short	0x010a
        /*0fd6*/ 	.byte	0x3f
	.zero		1


	//   ....[244]....
        /*0fd8*/ 	.word	0x00009d70
        /*0fdc*/ 	.word	0x00000009
        /*0fe0*/ 	.word	0x00000000
        /*0fe4*/ 	.short	0x010a
        /*0fe6*/ 	.byte	0x3f
	.zero		1


	//   ....[245]....
        /*0fe8*/ 	.word	0x00009dc0
        /*0fec*/ 	.word	0x00000006
        /*0ff0*/ 	.word	0x00000000
        /*0ff4*/ 	.short	0x010a
        /*0ff6*/ 	.byte	0x3f
	.zero		1


	//----- nvinfo : EIATTR_NUM_MBARRIERS
	.align		4
.L_28:
        /*0ff8*/ 	.byte	0x03, 0x38
        /*0ffa*/ 	.short	0x0076


	//----- nvinfo : EIATTR_EXIT_INSTR_OFFSETS
	.align		4
        /*0ffc*/ 	.byte	0x04, 0x1c
        /*0ffe*/ 	.short	(.L_30 - .L_29)


	//   ....[0]....
.L_29:
        /*1000*/ 	.word	0x000019d0


	//   ....[1]....
        /*1004*/ 	.word	0x00001a30


	//   ....[2]....
        /*1008*/ 	.word	0x00005cd0


	//   ....[3]....
        /*100c*/ 	.word	0x00005d00


	//   ....[4]....
        /*1010*/ 	.word	0x000089f0


	//----- nvinfo : EIATTR_MAX_THREADS
	.align		4
.L_30:
        /*1014*/ 	.byte	0x04, 0x05
        /*1016*/ 	.short	(.L_32 - .L_31)
.L_31:
        /*1018*/ 	.word	0x00000180
        /*101c*/ 	.word	0x00000001
        /*1020*/ 	.word	0x00000001


	//----- nvinfo : EIATTR_CRS_STACK_SIZE
	.align		4
.L_32:
        /*1024*/ 	.byte	0x04, 0x1e
        /*1026*/ 	.short	(.L_34 - .L_33)
.L_33:
        /*1028*/ 	.word	0x00000000


	//----- nvinfo : EIATTR_CBANK_PARAM_SIZE
	.align		4
.L_34:
        /*102c*/ 	.byte	0x03, 0x19
        /*102e*/ 	.short	0x0470


	//----- nvinfo : EIATTR_PARAM_CBANK
	.align		4
        /*1030*/ 	.byte	0x04, 0x0a
        /*1032*/ 	.short	(.L_36 - .L_35)
	.align		4
.L_35:
        /*1034*/ 	.word	index@(.nv.constant0._ZN7cutlass13device_kernelINS_4gemm6kernel13GemmUniversalIN4cute5tupleIJiiiiEEENS1_10collective13CollectiveMmaINS1_37MainloopSm90TmaGmmaWarpSpecializedFP8ILi56ENS5_IJNS4_1CILi1EEENSA_ILi4EEESB_EEENS1_32KernelTmaWarpSpecializedPingpongEEENS5_IJNSA_ILi64EEESG_NSA_ILi32EEEEEENS_12float_e4m3_tENS5_IJlSB_lEEESJ_SK_NS4_8TiledMMAINS4_8MMA_AtomIJNS4_4SM904GMMA30MMA_64x64x32_F32E4M3E4M3_SS_TNILNSO_7ScaleInE1ELSQ_1EEEEEENS4_6LayoutINS5_IJSB_SB_SB_EEENS5_IJNSA_ILi0EEESV_SV_EEEEENS5_IJNS4_10UnderscoreESY_SY_EEEEENS4_23SM90_TMA_LOAD_MULTICASTENS4_14ComposedLayoutINS4_7SwizzleILi1ELi4ELi3EEENS4_18smem_ptr_flag_bitsILi8EEENST_INS5_IJNSA_ILi8EEESH_EEENS5_IJSH_SB_EEEEEEEvNS4_8identityENS4_13SM90_TMA_LOADES1B_vS1C_EENS_8epilogue10collective6detail29Sm90TmaWarpSpecializedAdapterINS1G_15DefaultEpilogueISJ_SK_SK_NS1F_6thread17LinearCombinationISJ_Li1EffLNS1K_9ScaleType4KindE0ELNS_15FloatRoundStyleE2ESJ_EENS1_15EpilogueDefaultEEEEEvvEEEEvNT_6ParamsE)
        /*1038*/ 	.short	0x0210
        /*103a*/ 	.short	0x0470


	//----- nvinfo : EIATTR_SW_WAR
	.align		4
.L_36:
        /*103c*/ 	.byte	0x04, 0x36
        /*103e*/ 	.short	(.L_38 - .L_37)
.L_37:
        /*1040*/ 	.word	0x00000008
.L_38:


//--------------------- .nv.callgraph             --------------------------
	.section	.nv.callgraph,"",@"SHT_CUDA_CALLGRAPH"
	.align	4
	.sectionentsize	8
	.align		4
        /*0000*/ 	.word	0x00000000
	.align		4
        /*0004*/ 	.word	0xffffffff
	.align		4
        /*0008*/ 	.word	0x00000000
	.align		4
        /*000c*/ 	.word	0xfffffffe
	.align		4
        /*0010*/ 	.word	0x00000000
	.align		4
        /*0014*/ 	.word	0xfffffffd
	.align		4
        /*0018*/ 	.word	0x00000000
	.align		4
        /*001c*/ 	.word	0xfffffffc


//--------------------- .nv.constant4             --------------------------
	.section	.nv.constant4,"a",@progbits
	.align	8
	.align		8
.nv.constant4:
        /*0000*/ 	.dword	_ZN40_INTERNAL_35fd92ff_4_k_cu_468c57b5_195044cuda3std3__45__cpo5beginE
	.align		8
        /*0008*/ 	.dword	_ZN40_INTERNAL_35fd92ff_4_k_cu_468c57b5_195044cuda3std3__45__cpo3endE
	.align		8
        /*0010*/ 	.dword	_ZN40_INTERNAL_35fd92ff_4_k_cu_468c57b5_195044cuda3std3__45__cpo6cbeginE
	.align		8
        /*0018*/ 	.dword	_ZN40_INTERNAL_35fd92ff_4_k_cu_468c57b5_195044cuda3std3__45__cpo4cendE
	.align		8
        /*0020*/ 	.dword	_ZN40_INTERNAL_35fd92ff_4_k_cu_468c57b5_195044cuda3std3__442_GLOBAL__N__35fd92ff_4_k_cu_468c57b5_195046ignoreE
	.align		8
        /*0028*/ 	.dword	_ZN40_INTERNAL_35fd92ff_4_k_cu_468c57b5_195044cuda3std3__419piecewise_constructE
	.align		8
        /*0030*/ 	.dword	_ZN40_INTERNAL_35fd92ff_4_k_cu_468c57b5_195044cuda3std3__48in_placeE
	.align		8
        /*0038*/ 	.dword	_ZN40_INTERNAL_35fd92ff_4_k_cu_468c57b5_195044cuda3std6ranges3__45__cpo4swapE
	.align		8
        /*0040*/ 	.dword	_ZN40_INTERNAL_35fd92ff_4_k_cu_468c57b5_195044cuda3std6ranges3__45__cpo9iter_moveE
	.align		8
        /*0048*/ 	.dword	_ZN40_INTERNAL_35fd92ff_4_k_cu_468c57b5_195044cute7productE
	.align		8
        /*0050*/ 	.dword	_ZN40_INTERNAL_35fd92ff_4_k_cu_468c57b5_195044cute1_E


//--------------------- .text._ZN7cutlass13device_kernelINS_4gemm6kernel13GemmUniversalIN4cute5tupleIJiiiiEEENS1_10collective13CollectiveMmaINS1_37MainloopSm90TmaGmmaWarpSpecializedFP8ILi56ENS5_IJNS4_1CILi1EEENSA_ILi4EEESB_EEENS1_32KernelTmaWarpSpecializedPingpongEEENS5_IJNSA_ILi64EEESG_NSA_ILi32EEEEEENS_12float_e4m3_tENS5_IJlSB_lEEESJ_SK_NS4_8TiledMMAINS4_8MMA_AtomIJNS4_4SM904GMMA30MMA_64x64x32_F32E4M3E4M3_SS_TNILNSO_7ScaleInE1ELSQ_1EEEEEENS4_6LayoutINS5_IJSB_SB_SB_EEENS5_IJNSA_ILi0EEESV_SV_EEEEENS5_IJNS4_10UnderscoreESY_SY_EEEEENS4_23SM90_TMA_LOAD_MULTICASTENS4_14ComposedLayoutINS4_7SwizzleILi1ELi4ELi3EEENS4_18smem_ptr_flag_bitsILi8EEENST_INS5_IJNSA_ILi8EEESH_EEENS5_IJSH_SB_EEEEEEEvNS4_8identityENS4_13SM90_TMA_LOADES1B_vS1C_EENS_8epilogue10collective6detail29Sm90TmaWarpSpecializedAdapterINS1G_15DefaultEpilogueISJ_SK_SK_NS1F_6thread17LinearCombinationISJ_Li1EffLNS1K_9ScaleType4KindE0ELNS_15FloatRoundStyleE2ESJ_EENS1_15EpilogueDefaultEEEEEvvEEEEvNT_6ParamsE --------------------------
	.section	.text._ZN7cutlass13device_kernelINS_4gemm6kernel13GemmUniversalIN4cute5tupleIJiiiiEEENS1_10collective13CollectiveMmaINS1_37MainloopSm90TmaGmmaWarpSpecializedFP8ILi56ENS5_IJNS4_1CILi1EEENSA_ILi4EEESB_EEENS1_32KernelTmaWarpSpecializedPingpongEEENS5_IJNSA_ILi64EEESG_NSA_ILi32EEEEEENS_12float_e4m3_tENS5_IJlSB_lEEESJ_SK_NS4_8TiledMMAINS4_8MMA_AtomIJNS4_4SM904GMMA30MMA_64x64x32_F32E4M3E4M3_SS_TNILNSO_7ScaleInE1ELSQ_1EEEEEENS4_6LayoutINS5_IJSB_SB_SB_EEENS5_IJNSA_ILi0EEESV_SV_EEEEENS5_IJNS4_10UnderscoreESY_SY_EEEEENS4_23SM90_TMA_LOAD_MULTICASTENS4_14ComposedLayoutINS4_7SwizzleILi1ELi4ELi3EEENS4_18smem_ptr_flag_bitsILi8EEENST_INS5_IJNSA_ILi8EEESH_EEENS5_IJSH_SB_EEEEEEEvNS4_8identityENS4_13SM90_TMA_LOADES1B_vS1C_EENS_8epilogue10collective6detail29Sm90TmaWarpSpecializedAdapterINS1G_15DefaultEpilogueISJ_SK_SK_NS1F_6thread17LinearCombinationISJ_Li1EffLNS1K_9ScaleType4KindE0ELNS_15FloatRoundStyleE2ESJ_EENS1_15EpilogueDefaultEEEEEvvEEEEvNT_6ParamsE,"ax",@progbits
	.align	128
.text._ZN7cutlass13device_kernelINS_4gemm6kernel13GemmUniversalIN4cute5tupleIJiiiiEEENS1_10collective13CollectiveMmaINS1_37MainloopSm90TmaGmmaWarpSpecializedFP8ILi56ENS5_IJNS4_1CILi1EEENSA_ILi4EEESB_EEENS1_32KernelTmaWarpSpecializedPingpongEEENS5_IJNSA_ILi64EEESG_NSA_ILi32EEEEEENS_12float_e4m3_tENS5_IJlSB_lEEESJ_SK_NS4_8TiledMMAINS4_8MMA_AtomIJNS4_4SM904GMMA30MMA_64x64x32_F32E4M3E4M3_SS_TNILNSO_7ScaleInE1ELSQ_1EEEEEENS4_6LayoutINS5_IJSB_SB_SB_EEENS5_IJNSA_ILi0EEESV_SV_EEEEENS5_IJNS4_10UnderscoreESY_SY_EEEEENS4_23SM90_TMA_LOAD_MULTICASTENS4_14ComposedLayoutINS4_7SwizzleILi1ELi4ELi3EEENS4_18smem_ptr_flag_bitsILi8EEENST_INS5_IJNSA_ILi8EEESH_EEENS5_IJSH_SB_EEEEEEEvNS4_8identityENS4_13SM90_TMA_LOADES1B_vS1C_EENS_8epilogue10collective6detail29Sm90TmaWarpSpecializedAdapterINS1G_15DefaultEpilogueISJ_SK_SK_NS1F_6thread17LinearCombinationISJ_Li1EffLNS1K_9ScaleType4KindE0ELNS_15FloatRoundStyleE2ESJ_EENS1_15EpilogueDefaultEEEEEvvEEEEvNT_6ParamsE:
        .type           _ZN7cutlass13device_kernelINS_4gemm6kernel13GemmUniversalIN4cute5tupleIJiiiiEEENS1_10collective13CollectiveMmaINS1_37MainloopSm90TmaGmmaWarpSpecializedFP8ILi56ENS5_IJNS4_1CILi1EEENSA_ILi4EEESB_EEENS1_32KernelTmaWarpSpecializedPingpongEEENS5_IJNSA_ILi64EEESG_NSA_ILi32EEEEEENS_12float_e4m3_tENS5_IJlSB_lEEESJ_SK_NS4_8TiledMMAINS4_8MMA_AtomIJNS4_4SM904GMMA30MMA_64x64x32_F32E4M3E4M3_SS_TNILNSO_7ScaleInE1ELSQ_1EEEEEENS4_6LayoutINS5_IJSB_SB_SB_EEENS5_IJNSA_ILi0EEESV_SV_EEEEENS5_IJNS4_10UnderscoreESY_SY_EEEEENS4_23SM90_TMA_LOAD_MULTICASTENS4_14ComposedLayoutINS4_7SwizzleILi1ELi4ELi3EEENS4_18smem_ptr_flag_bitsILi8EEENST_INS5_IJNSA_ILi8EEESH_EEENS5_IJSH_SB_EEEEEEEvNS4_8identityENS4_13SM90_TMA_LOADES1B_vS1C_EENS_8epilogue10collective6detail29Sm90TmaWarpSpecializedAdapterINS1G_15DefaultEpilogueISJ_SK_SK_NS1F_6thread17LinearCombinationISJ_Li1EffLNS1K_9ScaleType4KindE0ELNS_15FloatRoundStyleE2ESJ_EENS1_15EpilogueDefaultEEEEEvvEEEEvNT_6ParamsE,@function
        .size           _ZN7cutlass13device_kernelINS_4gemm6kernel13GemmUniversalIN4cute5tupleIJiiiiEEENS1_10collective13CollectiveMmaINS1_37MainloopSm90TmaGmmaWarpSpecializedFP8ILi56ENS5_IJNS4_1CILi1EEENSA_ILi4EEESB_EEENS1_32KernelTmaWarpSpecializedPingpongEEENS5_IJNSA_ILi64EEESG_NSA_ILi32EEEEEENS_12float_e4m3_tENS5_IJlSB_lEEESJ_SK_NS4_8TiledMMAINS4_8MMA_AtomIJNS4_4SM904GMMA30MMA_64x64x32_F32E4M3E4M3_SS_TNILNSO_7ScaleInE1ELSQ_1EEEEEENS4_6LayoutINS5_IJSB_SB_SB_EEENS5_IJNSA_ILi0EEESV_SV_EEEEENS5_IJNS4_10UnderscoreESY_SY_EEEEENS4_23SM90_TMA_LOAD_MULTICASTENS4_14ComposedLayoutINS4_7SwizzleILi1ELi4ELi3EEENS4_18smem_ptr_flag_bitsILi8EEENST_INS5_IJNSA_ILi8EEESH_EEENS5_IJSH_SB_EEEEEEEvNS4_8identityENS4_13SM90_TMA_LOADES1B_vS1C_EENS_8epilogue10collective6detail29Sm90TmaWarpSpecializedAdapterINS1G_15DefaultEpilogueISJ_SK_SK_NS1F_6thread17LinearCombinationISJ_Li1EffLNS1K_9ScaleType4KindE0ELNS_15FloatRoundStyleE2ESJ_EENS1_15EpilogueDefaultEEEEEvvEEEEvNT_6ParamsE,(.L_x_249 - _ZN7cutlass13device_kernelINS_4gemm6kernel13GemmUniversalIN4cute5tupleIJiiiiEEENS1_10collective13CollectiveMmaINS1_37MainloopSm90TmaGmmaWarpSpecializedFP8ILi56ENS5_IJNS4_1CILi1EEENSA_ILi4EEESB_EEENS1_32KernelTmaWarpSpecializedPingpongEEENS5_IJNSA_ILi64EEESG_NSA_ILi32EEEEEENS_12float_e4m3_tENS5_IJlSB_lEEESJ_SK_NS4_8TiledMMAINS4_8MMA_AtomIJNS4_4SM904GMMA30MMA_64x64x32_F32E4M3E4M3_SS_TNILNSO_7ScaleInE1ELSQ_1EEEEEENS4_6LayoutINS5_IJSB_SB_SB_EEENS5_IJNSA_ILi0EEESV_SV_EEEEENS5_IJNS4_10UnderscoreESY_SY_EEEEENS4_23SM90_TMA_LOAD_MULTICASTENS4_14ComposedLayoutINS4_7SwizzleILi1ELi4ELi3EEENS4_18smem_ptr_flag_bitsILi8EEENST_INS5_IJNSA_ILi8EEESH_EEENS5_IJSH_SB_EEEEEEEvNS4_8identityENS4_13SM90_TMA_LOADES1B_vS1C_EENS_8epilogue10collective6detail29Sm90TmaWarpSpecializedAdapterINS1G_15DefaultEpilogueISJ_SK_SK_NS1F_6thread17LinearCombinationISJ_Li1EffLNS1K_9ScaleType4KindE0ELNS_15FloatRoundStyleE2ESJ_EENS1_15EpilogueDefaultEEEEEvvEEEEvNT_6ParamsE)
        .other          _ZN7cutlass13device_kernelINS_4gemm6kernel13GemmUniversalIN4cute5tupleIJiiiiEEENS1_10collective13CollectiveMmaINS1_37MainloopSm90TmaGmmaWarpSpecializedFP8ILi56ENS5_IJNS4_1CILi1EEENSA_ILi4EEESB_EEENS1_32KernelTmaWarpSpecializedPingpongEEENS5_IJNSA_ILi64EEESG_NSA_ILi32EEEEEENS_12float_e4m3_tENS5_IJlSB_lEEESJ_SK_NS4_8TiledMMAINS4_8MMA_AtomIJNS4_4SM904GMMA30MMA_64x64x32_F32E4M3E4M3_SS_TNILNSO_7ScaleInE1ELSQ_1EEEEEENS4_6LayoutINS5_IJSB_SB_SB_EEENS5_IJNSA_ILi0EEESV_SV_EEEEENS5_IJNS4_10UnderscoreESY_SY_EEEEENS4_23SM90_TMA_LOAD_MULTICASTENS4_14ComposedLayoutINS4_7SwizzleILi1ELi4ELi3EEENS4_18smem_ptr_flag_bitsILi8EEENST_INS5_IJNSA_ILi8EEESH_EEENS5_IJSH_SB_EEEEEEEvNS4_8identityENS4_13SM90_TMA_LOADES1B_vS1C_EENS_8epilogue10collective6detail29Sm90TmaWarpSpecializedAdapterINS1G_15DefaultEpilogueISJ_SK_SK_NS1F_6thread17LinearCombinationISJ_Li1EffLNS1K_9ScaleType4KindE0ELNS_15FloatRoundStyleE2ESJ_EENS1_15EpilogueDefaultEEEEEvvEEEEvNT_6ParamsE,@"STO_CUDA_ENTRY STV_DEFAULT"
_ZN7cutlass13device_kernelINS_4gemm6kernel13GemmUniversalIN4cute5tupleIJiiiiEEENS1_10collective13CollectiveMmaINS1_37MainloopSm90TmaGmmaWarpSpecializedFP8ILi56ENS5_IJNS4_1CILi1EEENSA_ILi4EEESB_EEENS1_32KernelTmaWarpSpecializedPingpongEEENS5_IJNSA_ILi64EEESG_NSA_ILi32EEEEEENS_12float_e4m3_tENS5_IJlSB_lEEESJ_SK_NS4_8TiledMMAINS4_8MMA_AtomIJNS4_4SM904GMMA30MMA_64x64x32_F32E4M3E4M3_SS_TNILNSO_7ScaleInE1ELSQ_1EEEEEENS4_6LayoutINS5_IJSB_SB_SB_EEENS5_IJNSA_ILi0EEESV_SV_EEEEENS5_IJNS4_10UnderscoreESY_SY_EEEEENS4_23SM90_TMA_LOAD_MULTICASTENS4_14ComposedLayoutINS4_7SwizzleILi1ELi4ELi3EEENS4_18smem_ptr_flag_bitsILi8EEENST_INS5_IJNSA_ILi8EEESH_EEENS5_IJSH_SB_EEEEEEEvNS4_8identityENS4_13SM90_TMA_LOADES1B_vS1C_EENS_8epilogue10collective6detail29Sm90TmaWarpSpecializedAdapterINS1G_15DefaultEpilogueISJ_SK_SK_NS1F_6thread17LinearCombinationISJ_Li1EffLNS1K_9ScaleType4KindE0ELNS_15FloatRoundStyleE2ESJ_EENS1_15EpilogueDefaultEEEEEvvEEEEvNT_6ParamsE:
[----:B------:R-:W-:Y:S01]  /*0000*/  LDC R1, c[0x0][0x28] ;  /* 0x00000a00ff017b82 */ /* 0x000fe20000000800 */
[----:B------:R-:W0:Y:S01]  /*0010*/  S2R R11, SR_TID.X ;  /* 0x00000000000b7919 */ /* 0x000e220000002100 */
[----:B------:R-:W-:Y:S01]  /*0020*/  ELECT P0, URZ, PT ;  /* 0x00000000003f782f */ /* 0x000fe20003800000 */
[----:B------:R-:W-:Y:S01]  /*0030*/  BSSY B0, `(.L_x_0) ;  /* 0x000000f000007945 */ /* 0x000fe20003800000 */
[--C-:B0-----:R-:W-:Y:S02]  /*0040*/  SHF.R.U32.HI R0, RZ, 0x5, R11.reuse ;  /* 0x00000005ff007819 */ /* 0x101fe4000001160b */
[----:B------:R-:W-:-:S03]  /*0050*/  SHF.R.U32.HI R5, RZ, 0x7, R11 ;  /* 0x00000007ff057819 */ /* 0x000fc6000001160b */
[----:B------:R-:W0:Y:S04]  /*0060*/  SHFL.IDX PT, R2, R0, RZ, 0x1f ;  /* 0x00001fff00027589 */ /* 0x000e2800000e0000 */
[----:B------:R1:W2:Y:S01]  /*0070*/  SHFL.IDX PT, R6, R5, RZ, 0x1f ;  /* 0x00001fff05067589 */ /* 0x0002a200000e0000 */
[----:B0-----:R-:W-:-:S13]  /*0080*/  ISETP.NE.OR P0, PT, R2, RZ, !P0 ;  /* 0x000000ff0200720c */ /* 0x001fda0004705670 */
[----:B-12---:R-:W-:Y:S05]  /*0090*/  @P0 BRA `(.L_x_1) ;  /* 0x0000000000200947 */ /* 0x006fea0003800000 */
[----:B------:R-:W-:Y:S02]  /*00a0*/  ULDC.64 UR4, c[0x0][0x198] ;  /* 0x0000660000047ab9 */ /* 0x000fe40000000a00 */
[----:B------:R-:W-:Y:S02]  /*00b0*/  UIADD3 UR6, UP0, UR4, 0xf0, URZ ;  /* 0x000000f004067890 */ /* 0x000fe4000ff1e03f */
[----:B------:R-:W-:Y:S02]  /*00c0*/  UIADD3 UR4, UP1, UR4, 0x1f0, URZ ;  /* 0x000001f004047890 */ /* 0x000fe4000ff3e03f */
[----:B------:R-:W-:Y:S02]  /*00d0*/  UIADD3.X UR7, URZ, UR5, URZ, UP0, !UPT ;  /* 0x000000053f077290 */ /* 0x000fe400087fe43f */
[----:B------:R-:W-:-:S07]  /*00e0*/  UIADD3.X UR5, URZ, UR5, URZ, UP1, !UPT ;  /* 0x000000053f057290 */ /* 0x000fce0008ffe43f */
[----:B------:R0:W-:Y:S02]  /*00f0*/  UTMACCTL.PF [UR6] ;  /* 0x00000000060079b9 */ /* 0x0001e40008040000 */
[----:B------:R0:W-:Y:S02]  /*0100*/  UTMACCTL.PF [UR4] ;  /* 0x00000000040079b9 */ /* 0x0001e40008040000 */
[----:B0-----:R-:W-:Y:S01]  /*0110*/  NOP ;  /* 0x0000000000007918 */ /* 0x001fe20000000000 */
.L_x_1:
[----:B------:R-:W-:Y:S05]  /*0120*/  BSYNC B0 ;  /* 0x0000000000007941 */ /* 0x000fea0003800000 */
.L_x_0:
[----:B------:R-:W0:Y:S01]  /*0130*/  SHFL.IDX PT, R7, R0, RZ, 0x1f ;  /* 0x00001fff00077589 */ /* 0x000e2200000e0000 */
[----:B------:R-:W-:Y:S02]  /*0140*/  SHF.R.S32.HI R4, RZ, 0x1f, R11 ;  /* 0x0000001fff047819 */ /* 0x000fe4000001140b */
[----:B0-----:R-:W-:-:S13]  /*0150*/  ISETP.NE.AND P0, PT, R7, RZ, PT ;  /* 0x000000ff0700720c */ /* 0x001fda0003f05270 */
[----:B------:R-:W-:Y:S05]  /*0160*/  @P0 BRA `(.L_x_2) ;  /* 0x0000000800040947 */ /* 0x000fea0003800000 */
[----:B------:R-:W-:Y:S01]  /*0170*/  ELECT P0, URZ, PT ;  /* 0x00000000003f782f */ /* 0x000fe20003800000 */
[----:B------:R-:W-:-:S12]  /*0180*/  BSSY B0, `(.L_x_2) ;  /* 0x000007f000007945 */ /* 0x000fd80003800000 */
[----:B------:R-:W-:Y:S05]  /*0190*/  @!P0 BRA `(.L_x_3) ;  /* 0x0000000400f48947 */ /* 0x000fea0003800000 */
[----:B------:R-:W0:Y:S01]  /*01a0*/  S2UR UR8, SR_CgaCtaId ;  /* 0x00000000000879c3 */ /* 0x000e220000008800 */
[----:B------:R-:W-:Y:S01]  /*01b0*/  UMOV UR4, 0x400 ;  /* 0x0000040000047882 */ /* 0x000fe20000000000 */
[----:B------:R-:W-:Y:S01]  /*01c0*/  UMOV UR5, 0x1 ;  /* 0x0000000100057882 */ /* 0x000fe20000000000 */
[----:B------:R-:W-:Y:S02]  /*01d0*/  UMOV UR6, 0x4 ;  /* 0x0000000400067882 */ /* 0x000fe40000000000 */
[----:B------:R-:W-:-:S04]  /*01e0*/  UIADD3 UR6, -UR6, 0x100000, URZ ;  /* 0x0010000006067890 */ /* 0x000fc8000fffe13f */
[----:B------:R-:W-:Y:S02]  /*01f0*/  USHF.L.U32 UR7, UR6, 0xb, URZ ;  /* 0x0000000b06077899 */ /* 0x000fe4000800063f */
[----:B------:R-:W-:Y:S02]  /*0200*/  USHF.L.U32 UR6, UR6, 0x1, URZ ;  /* 0x0000000106067899 */ /* 0x000fe4000800063f */
[----:B0-----:R-:W-:Y:S02]  /*0210*/  ULEA UR8, UR8, UR4, 0x18 ;  /* 0x0000000408087291 */ /* 0x001fe4000f8ec03f */
[----:B------:R-:W-:-:S04]  /*0220*/  UIADD3 UR4, -UR5, 0x100000, URZ ;  /* 0x0010000005047890 */ /* 0x000fc8000fffe13f */
[----:B------:R-:W-:Y:S02]  /*0230*/  USHF.L.U32 UR5, UR4, 0xb, URZ ;  /* 0x0000000b04057899 */ /* 0x000fe4000800063f */
[----:B------:R-:W-:Y:S01]  /*0240*/  USHF.L.U32 UR4, UR4, 0x1, URZ ;  /* 0x0000000104047899 */ /* 0x000fe2000800063f */
[----:B------:R-:W0:Y:S11]  /*0250*/  FENCE.VIEW.ASYNC.S ;  /* 0x00000000000073c6 */ /* 0x000e360000000000 */
[----:B0-----:R0:W1:Y:S01]  /*0260*/  SYNCS.EXCH.64 URZ, [UR8], UR4 ;  /* 0x00000004083f75b2 */ /* 0x0010620008000100 */
[----:B------:R0:W2:Y:S01]  /*0270*/  SYNCS.EXCH.64 URZ, [UR8+0x1c0], UR6 ;  /* 0x0001c006083f75b2 */ /* 0x0000a20008000100 */
[----:B------:R0:W3:Y:S01]  /*0280*/  SYNCS.EXCH.64 URZ, [UR8+0x8], UR4 ;  /* 0x00000804083f75b2 */ /* 0x0000e20008000100 */
[----:B------:R0:W4:Y:S01]  /*0290*/  SYNCS.EXCH.64 URZ, [UR8+0x1c8], UR6 ;  /* 0x0001c806083f75b2 */ /* 0x0001220008000100 */
[----:B------:R0:W0:Y:S01]  /*02a0*/  SYNCS.EXCH.64 URZ, [UR8+0x10], UR4 ;  /* 0x00001004083f75b2 */ /* 0x0000220008000100 */
        /* <DEDUP_REMOVED lines=107> */
[----:B-1234-:R-:W-:Y:S01]  /*0960*/  NOP ;  /* 0x0000000000007918 */ /* 0x01efe20000000000 */
.L_x_3:
[----:B0-----:R-:W-:Y:S05]  /*0970*/  BSYNC B0 ;  /* 0x0000000000007941 */ /* 0x001fea0003800000 */
.L_x_2:
[----:B------:R-:W0:Y:S01]  /*0980*/  SHFL.IDX PT, R9, R0, RZ, 0x1f ;  /* 0x00001fff00097589 */ /* 0x000e2200000e0000 */
[----:B------:R-:W-:Y:S01]  /*0990*/  LEA.HI R4, R4, R11, RZ, 0x7 ;  /* 0x0000000b04047211 */ /* 0x000fe200078f38ff */
[----:B------:R-:W1:Y:S01]  /*09a0*/  S2UR UR12, SR_CTAID.X ;  /* 0x00000000000c79c3 */ /* 0x000e620000002500 */
[----:B------:R-:W-:Y:S01]  /*09b0*/  ELECT P0, URZ, PT ;  /* 0x00000000003f782f */ /* 0x000fe20003800000 */
[----:B------:R2:W3:Y:S01]  /*09c0*/  SHFL.IDX PT, R8, R0, RZ, 0x1f ;  /* 0x00001fff00087589 */ /* 0x0004e200000e0000 */
[----:B------:R-:W-:Y:S02]  /*09d0*/  LOP3.LUT R4, R4, 0xffffff80, RZ, 0xc0, !PT ;  /* 0xffffff8004047812 */ /* 0x000fe400078ec0ff */
[----:B------:R-:W-:Y:S01]  /*09e0*/  ELECT P1, URZ, PT ;  /* 0x00000000003f782f */ /* 0x000fe20003820000 */
[----:B------:R-:W-:Y:S01]  /*09f0*/  NOP ;  /* 0x0000000000007918 */ /* 0x000fe20000000000 */
[----:B------:R-:W4:Y:S01]  /*0a00*/  S2R R14, SR_CTAID.Y ;  /* 0x00000000000e7919 */ /* 0x000f220000002600 */
[----:B------:R-:W-:Y:S01]  /*0a10*/  ULDC UR4, c[0x0][0x150] ;  /* 0x0000540000047ab9 */ /* 0x000fe20000000800 */
[----:B------:R-:W-:Y:S01]  /*0a20*/  IMAD.IADD R10, R11, 0x1, -R4 ;  /* 0x000000010b0a7824 */ /* 0x000fe200078e0a04 */
[----:B------:R-:W5:Y:S01]  /*0a30*/  LDC R12, c[0x0][0x140] ;  /* 0x00005000ff0c7b82 */ /* 0x000f620000000800 */
[----:B------:R4:W4:Y:S01]  /*0a40*/  SHFL.IDX PT, R13, R5, RZ, 0x1f ;  /* 0x00001fff050d7589 */ /* 0x00092200000e0000 */
[----:B--2---:R-:W-:Y:S01]  /*0a50*/  SHF.R.S32.HI R0, RZ, 0x1f, R7 ;  /* 0x0000001fff007819 */ /* 0x004fe20000011407 */
[----:B------:R-:W-:Y:S01]  /*0a60*/  UMOV UR11, 0x80 ;  /* 0x00000080000b7882 */ /* 0x000fe20000000000 */
[----:B------:R-:W-:Y:S01]  /*0a70*/  SHF.R.S32.HI R23, RZ, 0x1f, R10 ;  /* 0x0000001fff177819 */ /* 0x000fe2000001140a */
[----:B------:R-:W-:Y:S01]  /*0a80*/  NOP ;  /* 0x0000000000007918 */ /* 0x000fe20000000000 */
[----:B------:R-:W-:Y:S01]  /*0a90*/  LEA.HI R0, R0, R7, RZ, 0x2 ;  /* 0x0000000700007211 */ /* 0x000fe200078f10ff */
[----:B------:R-:W-:Y:S01]  /*0aa0*/  VIADD R40, R6, 0xffffffff ;  /* 0xffffffff06287836 */ /* 0x000fe20000000000 */
[----:B------:R-:W-:Y:S01]  /*0ab0*/  LEA.HI R3, R23, R10, RZ, 0x3 ;  /* 0x0000000a17037211 */ /* 0x000fe200078f18ff */
[----:B------:R-:W2:Y:S01]  /*0ac0*/  LDC R25, c[0x0][0x148] ;  /* 0x00005200ff197b82 */ /* 0x000ea20000000800 */
[----:B------:R-:W-:-:S02]  /*0ad0*/  LOP3.LUT R0, R0, 0x3ffffffc, RZ, 0xc0, !PT ;  /* 0x3ffffffc00007812 */ /* 0x000fc400078ec0ff */
[--C-:B------:R-:W-:Y:S02]  /*0ae0*/  SHF.R.S32.HI R4, RZ, 0x3, R3.reuse ;  /* 0x00000003ff047819 */ /* 0x100fe40000011403 */
[----:B0-----:R-:W-:Y:S01]  /*0af0*/  ISETP.NE.OR P0, PT, R9, RZ, !P0 ;  /* 0x000000ff0900720c */ /* 0x001fe20004705670 */
[----:B------:R-:W-:Y:S01]  /*0b00*/  IMAD.IADD R0, R7, 0x1, -R0 ;  /* 0x0000000107007824 */ /* 0x000fe200078e0a00 */
[----:B------:R-:W-:Y:S02]  /*0b10*/  SHF.R.S32.HI R3, RZ, 0x1f, R3 ;  /* 0x0000001fff037819 */ /* 0x000fe40000011403 */
[----:B---3--:R-:W-:Y:S02]  /*0b20*/  ISETP.NE.OR P1, PT, R8, RZ, !P1 ;  /* 0x000000ff0800720c */ /* 0x008fe40004f25670 */
[----:B------:R-:W-:Y:S01]  /*0b30*/  LEA.HI R3, R3, R4, RZ, 0x2 ;  /* 0x0000000403037211 */ /* 0x000fe200078f10ff */
[----:B------:R-:W0:Y:S01]  /*0b40*/  LDC R8, c[0x0][0x144] ;  /* 0x00005100ff087b82 */ /* 0x000e220000000800 */
[----:B------:R-:W-:-:S02]  /*0b50*/  ISETP.GE.U32.AND P5, PT, R40, 0x2, PT ;  /* 0x000000022800780c */ /* 0x000fc40003fa6070 */
[----:B------:R-:W-:Y:S02]  /*0b60*/  LOP3.LUT R9, R3, 0xfffffffc, RZ, 0xc0, !PT ;  /* 0xfffffffc03097812 */ /* 0x000fe400078ec0ff */
[----:B------:R-:W-:Y:S01]  /*0b70*/  SHF.R.S32.HI R3, RZ, 0x1f, R2 ;  /* 0x0000001fff037819 */ /* 0x000fe20000011402 */
[----:B------:R-:W-:Y:S01]  /*0b80*/  VOTEU.ALL UP0, P0 ;  /* 0x00000000003f7886 */ /* 0x000fe20000000000 */
[----:B-----5:R-:W-:Y:S01]  /*0b90*/  ISETP.EQ.U32.AND P3, PT, R12, 0x1, PT ;  /* 0x000000010c00780c */ /* 0x020fe20003f62070 */
[----:B------:R-:W-:Y:S01]  /*0ba0*/  IMAD.IADD R9, R4, 0x1, -R9 ;  /* 0x0000000104097824 */ /* 0x000fe200078e0a09 */
[----:B-1----:R-:W-:Y:S01]  /*0bb0*/  I2FP.F32.U32 R4, UR12 ;  /* 0x0000000c00047c45 */ /* 0x002fe20008201000 */
[----:B------:R-:W-:Y:S01]  /*0bc0*/  VOTEU.ALL UP1, P1 ;  /* 0x00000000003f7886 */ /* 0x000fe20000820000 */
[----:B------:R-:W1:Y:S01]  /*0bd0*/  @!UP0 S2UR UR7, SR_CgaCtaId ;  /* 0x00000000000789c3 */ /* 0x000e620000008800 */
[----:B----4-:R-:W-:Y:S01]  /*0be0*/  I2FP.F32.U32 R5, R14 ;  /* 0x0000000e00057245 */ /* 0x010fe20000201000 */
[----:B------:R-:W-:-:S02]  /*0bf0*/  IMAD R0, R0, 0x4, R9 ;  /* 0x0000000400007824 */ /* 0x000fc400078e0209 */
[----:B------:R-:W-:Y:S01]  /*0c00*/  FMUL R4, R4, UR4 ;  /* 0x0000000404047c20 */ /* 0x000fe20008400000 */
[----:B------:R-:W-:Y:S01]  /*0c10*/  ULDC UR4, c[0x0][0x154] ;  /* 0x0000550000047ab9 */ /* 0x000fe20000000800 */
[----:B------:R-:W-:Y:S01]  /*0c20*/  LEA.HI R3, R3, R2, RZ, 0x2 ;  /* 0x0000000203037211 */ /* 0x000fe200078f10ff */
[----:B------:R-:W-:Y:S01]  /*0c30*/  FMUL R5, R5, UR4 ;  /* 0x0000000405057c20 */ /* 0x000fe20008400000 */
[----:B------:R-:W-:Y:S01]  /*0c40*/  UMOV UR4, 0x20 ;  /* 0x0000002000047882 */ /* 0x000fe20000000000 */
[----:B------:R-:W3:Y:S01]  /*0c50*/  @!UP1 S2UR UR10, SR_CgaCtaId ;  /* 0x00000000000a99c3 */ /* 0x000ee20000008800 */
[----:B------:R-:W4:Y:S01]  /*0c60*/  F2I.U32.TRUNC.NTZ R4, R4 ;  /* 0x0000000400047305 */ /* 0x000f22000020f000 */
[----:B------:R-:W-:Y:S01]  /*0c70*/  LOP3.LUT R3, R3, 0xfffffffc, RZ, 0xc0, !PT ;  /* 0xfffffffc03037812 */ /* 0x000fe200078ec0ff */
[----:B------:R-:W-:Y:S01]  /*0c80*/  @!UP0 UMOV UR6, 0x400 ;  /* 0x0000040000068882 */ /* 0x000fe20000000000 */
[----:B------:R-:W-:-:S04]  /*0c90*/  @!UP0 UIADD3 UR4, -UR4, 0x100000, URZ ;  /* 0x0010000004048890 */ /* 0x000fc8000fffe13f */
[----:B------:R-:W-:Y:S02]  /*0ca0*/  @!UP0 USHF.L.U32 UR5, UR4, 0xb, URZ ;  /* 0x0000000b04058899 */ /* 0x000fe4000800063f */
[----:B------:R-:W-:Y:S01]  /*0cb0*/  @!UP0 USHF.L.U32 UR4, UR4, 0x1, URZ ;  /* 0x0000000104048899 */ /* 0x000fe2000800063f */
[----:B------:R-:W-:Y:S01]  /*0cc0*/  R2UR UR15, R13 ;  /* 0x000000000d0f72ca */ /* 0x000fe200000e0000 */
[----:B------:R-:W-:Y:S01]  /*0cd0*/  @!UP1 UMOV UR9, 0x400 ;  /* 0x0000040000099882 */ /* 0x000fe20000000000 */
[----:B------:R-:W-:Y:S01]  /*0ce0*/  IMAD.IADD R22, R2, 0x1, -R3 ;  /* 0x0000000102167824 */ /* 0x000fe200078e0a03 */
[----:B------:R-:W-:Y:S01]  /*0cf0*/  VOTEU.ALL UP2, P1 ;  /* 0x00000000003f7886 */ /* 0x000fe20000840000 */
[----:B------:R-:W5:Y:S01]  /*0d00*/  F2I.U32.TRUNC.NTZ R5, R5 ;  /* 0x0000000500057305 */ /* 0x000f62000020f000 */
[----:B------:R-:W-:Y:S01]  /*0d10*/  IMAD.SHL.U32 R3, R0, 0x4, RZ ;  /* 0x0000000400037824 */ /* 0x000fe200078e00ff */
[----:B------:R-:W-:Y:S01]  /*0d20*/  VOTEU.ALL UP3, P1 ;  /* 0x00000000003f7886 */ /* 0x000fe20000860000 */
[----:B------:R-:W-:Y:S01]  /*0d30*/  VOTEU.ALL UP4, P1 ;  /* 0x00000000003f7886 */ /* 0x000fe20000880000 */
[----:B------:R-:W-:Y:S01]  /*0d40*/  VOTEU.ALL UP5, P1 ;  /* 0x00000000003f7886 */ /* 0x000fe200008a0000 */
[----:B------:R-:W-:Y:S01]  /*0d50*/  ISETP.NE.AND P1, PT, R22, 0x3, PT ;  /* 0x000000031600780c */ /* 0x000fe20003f25270 */
[----:B-1----:R-:W-:Y:S01]  /*0d60*/  @!UP0 ULEA UR8, UR7, UR6, 0x18 ;  /* 0x0000000607088291 */ /* 0x002fe2000f8ec03f */
[----:B------:R-:W-:Y:S01]  /*0d70*/  LOP3.LUT R12, R0, 0xc, R3, 0x78, !PT ;  /* 0x0000000c000c7812 */ /* 0x000fe200078e7803 */
[----:B------:R-:W-:-:S04]  /*0d80*/  @!UP1 UIADD3 UR6, -UR11, 0x100000, URZ ;  /* 0x001000000b069890 */ /* 0x000fc8000fffe13f */
[----:B------:R-:W-:Y:S02]  /*0d90*/  @!UP1 USHF.L.U32 UR7, UR6, 0xb, URZ ;  /* 0x0000000b06079899 */ /* 0x000fe4000800063f */
[----:B------:R-:W-:Y:S01]  /*0da0*/  @!UP1 USHF.L.U32 UR6, UR6, 0x1, URZ ;  /* 0x0000000106069899 */ /* 0x000fe2000800063f */
[----:B----4-:R-:W-:Y:S01]  /*0db0*/  IMAD.MOV R7, RZ, RZ, -R4 ;  /* 0x000000ffff077224 */ /* 0x010fe200078e0a04 */
[----:B------:R-:W-:Y:S01]  /*0dc0*/  VOTEU.ALL UP0, P0 ;  /* 0x00000000003f7886 */ /* 0x000fe20000000000 */
[----:B------:R-:W-:Y:S02]  /*0dd0*/  ISETP.EQ.OR P1, PT, R22, RZ, !P1 ;  /* 0x000000ff1600720c */ /* 0x000fe40004f22670 */
[----:B0-----:R-:W-:Y:S01]  /*0de0*/  IMAD R24, R8, R7, UR12 ;  /* 0x0000000c08187e24 */ /* 0x001fe2000f8e0207 */
[----:B---3--:R-:W-:Y:S01]  /*0df0*/  @!UP1 ULEA UR9, UR10, UR9, 0x18 ;  /* 0x000000090a099291 */ /* 0x008fe2000f8ec03f */
[----:B-----5:R-:W-:Y:S01]  /*0e00*/  IMAD.MOV R26, RZ, RZ, -R5 ;  /* 0x000000ffff1a7224 */ /* 0x020fe200078e0a05 */
[----:B------:R-:W-:Y:S01]  /*0e10*/  VOTEU.ALL UP1, P0 ;  /* 0x00000000003f7886 */ /* 0x000fe20000020000 */
[----:B------:R-:W-:Y:S01]  /*0e20*/  LOP3.LUT P0, RZ, R10, 0x7, RZ, 0xc0, !PT ;  /* 0x000000070aff7812 */ /* 0x000fe2000780c0ff */
[----:B------:R-:W0:Y:S02]  /*0e30*/  FENCE.VIEW.ASYNC.S ;  /* 0x00000000000073c6 */ /* 0x000e240000000000 */
[----:B0-----:R0:W1:Y:S01]  /*0e40*/  @!UP0 SYNCS.EXCH.64 URZ, [UR8+0x3b0], UR4 ;  /* 0x0003b004083f85b2 */ /* 0x0010620008000100 */
[----:B--2---:R-:W-:Y:S01]  /*0e50*/  IMAD R3, R25, R26, R14 ;  /* 0x0000001a19037224 */ /* 0x004fe200078e020e */
[----:B------:R-:W-:-:S02]  /*0e60*/  ISETP.EQ.AND P1, PT, R6, RZ, P1 ;  /* 0x000000ff0600720c */ /* 0x000fc40000f22270 */
[----:B------:R-:W-:Y:S02]  /*0e70*/  ISETP.LT.U32.AND P0, PT, R12, 0x4, !P0 ;  /* 0x000000040c00780c */ /* 0x000fe40004701070 */
[----:B------:R-:W-:Y:S02]  /*0e80*/  ISETP.NE.AND P4, PT, R3, R12, PT ;  /* 0x0000000c0300720c */ /* 0x000fe40003f85270 */
[----:B------:R-:W-:Y:S02]  /*0e90*/  SEL R7, RZ, 0x1, !P1 ;  /* 0x00000001ff077807 */ /* 0x000fe40004800000 */
[----:B------:R-:W-:Y:S02]  /*0ea0*/  ISETP.EQ.OR P4, PT, R24, RZ, !P4 ;  /* 0x000000ff1800720c */ /* 0x000fe40006782670 */
[----:B------:R-:W-:Y:S02]  /*0eb0*/  ISETP.NE.AND P2, PT, R6, RZ, PT ;  /* 0x000000ff0600720c */ /* 0x000fe40003f45270 */
[----:B------:R-:W-:Y:S01]  /*0ec0*/  PLOP3.LUT P0, PT, P0, P4, PT, 0x80, 0x0 ;  /* 0x000000000000781c */ /* 0x000fe20000709070 */
[----:B------:R0:W2:Y:S01]  /*0ed0*/  @!UP1 SYNCS.EXCH.64 URZ, [UR8+0x3b8], UR4 ;  /* 0x0003b804083f95b2 */ /* 0x0000a20008000100 */
[----:B------:R-:W-:Y:S01]  /*0ee0*/  NOP ;  /* 0x0000000000007918 */ /* 0x000fe20000000000 */
[----:B------:R-:W-:Y:S01]  /*0ef0*/  SEL R7, R7, 0x2, P5 ;  /* 0x0000000207077807 */ /* 0x000fe20002800000 */
[----:B------:R0:W3:Y:S01]  /*0f00*/  @!UP2 SYNCS.EXCH.64 URZ, [UR9+0x390], UR6 ;  /* 0x00039006093fa5b2 */ /* 0x0000e20008000100 */
[----:B------:R0:W4:Y:S01]  /*0f10*/  @!UP3 SYNCS.EXCH.64 URZ, [UR9+0x398], UR6 ;  /* 0x00039806093fb5b2 */ /* 0x0001220008000100 */
[----:B------:R0:W0:Y:S01]  /*0f20*/  @!UP4 SYNCS.EXCH.64 URZ, [UR9+0x3a0], UR6 ;  /* 0x0003a006093fc5b2 */ /* 0x0000220008000100 */
[----:B------:R0:W0:Y:S01]  /*0f30*/  @!UP5 SYNCS.EXCH.64 URZ, [UR9+0x3a8], UR6 ;  /* 0x0003a806093fd5b2 */ /* 0x0000220008000100 */
[----:B------:R-:W-:Y:S01]  /*0f40*/  NOP ;  /* 0x0000000000007918 */ /* 0x000fe20000000000 */
[----:B------:R-:W-:Y:S05]  /*0f50*/  @!P3 BRA `(.L_x_4) ;  /* 0x000000000008b947 */ /* 0x000fea0003800000 */
[----:B01234-:R-:W-:Y:S01]  /*0f60*/  UCGABAR_ARV ;  /* 0x00000000000079c7 */ /* 0x01ffe20008000000 */
[----:B------:R-:W-:Y:S05]  /*0f70*/  BRA `(.L_x_5) ;  /* 0x0000000000047947 */ /* 0x000fea0003800000 */
.L_x_4:
[----:B01234-:R-:W-:Y:S01]  /*0f80*/  NOP ;  /* 0x0000000000007918 */ /* 0x01ffe20000000000 */
.L_x_5:
[----:B------:R-:W-:Y:S01]  /*0f90*/  ULDC.64 UR4, c[0x0][0x598] ;  /* 0x0001660000047ab9 */ /* 0x000fe20000000a00 */
[----:B------:R-:W-:Y:S01]  /*0fa0*/  ULDC.64 UR20, c[0x0][0x208] ;  /* 0x0000820000147ab9 */ /* 0x000fe20000000a00 */
[----:B------:R-:W-:-:S04]  /*0fb0*/  ISETP.NE.U32.AND P1, PT, RZ, UR4, PT ;  /* 0x00000004ff007c0c */ /* 0x000fc8000bf25070 */
[----:B------:R-:W-:-:S13]  /*0fc0*/  ISETP.NE.AND.EX P1, PT, RZ, UR5, PT, P1 ;  /* 0x00000005ff007c0c */ /* 0x000fda000bf25310 */
[----:B------:R-:W-:Y:S05]  /*0fd0*/  @!P1 BRA `(.L_x_6) ;  /* 0x00000000001c9947 */ /* 0x000fea0003800000 */
[----:B------:R-:W0:Y:S02]  /*0fe0*/  LDC.64 R2, c[0x0][0x598] ;  /* 0x00016600ff027b82 */ /* 0x000e240000000a00 */
[----:B0-----:R-:W2:Y:S02]  /*0ff0*/  LDG.E.64 R2, desc[UR20][R2.64] ;  /* 0x0000001402027981 */ /* 0x001ea4000c1e1b00 */
[----:B--2---:R-:W-:-:S04]  /*1000*/  ISETP.NE.U32.AND P1, PT, R2, RZ, PT ;  /* 0x000000ff0200720c */ /* 0x004fc80003f25070 */
[----:B------:R-:W-:-:S13]  /*1010*/  ISETP.NE.AND.EX P1, PT, R3, RZ, PT, P1 ;  /* 0x000000ff0300720c */ /* 0x000fda0003f25310 */
[----:B------:R-:W-:Y:S05]  /*1020*/  @!P1 BRA `(.L_x_6) ;  /* 0x0000000000089947 */ /* 0x000fea0003800000 */
[----:B------:R0:W5:Y:S01]  /*1030*/  LD.E R13, desc[UR20][R2.64] ;  /* 0x00000014020d7980 */ /* 0x000162000c101900 */
[----:B------:R-:W-:Y:S05]  /*1040*/  BRA `(.L_x_7) ;  /* 0x0000000000207947 */ /* 0x000fea0003800000 */
.L_x_6:
[----:B------:R-:W-:Y:S02]  /*1050*/  ULDC.64 UR4, c[0x0][0x588] ;  /* 0x0001620000047ab9 */ /* 0x000fe40000000a00 */
[----:B------:R-:W-:-:S04]  /*1060*/  ISETP.NE.U32.AND P1, PT, RZ, UR4, PT ;  /* 0x00000004ff007c0c */ /* 0x000fc8000bf25070 */
[----:B------:R-:W-:-:S13]  /*1070*/  ISETP.NE.AND.EX P1, PT, RZ, UR5, PT, P1 ;  /* 0x00000005ff007c0c */ /* 0x000fda000bf25310 */
[----:B------:R-:W-:Y:S05]  /*1080*/  @!P1 BRA `(.L_x_8) ;  /* 0x00000000000c9947 */ /* 0x000fea0003800000 */
[----:B------:R-:W0:Y:S02]  /*1090*/  LDC.64 R2, c[0x0][0x588] ;  /* 0x00016200ff027b82 */ /* 0x000e240000000a00 */
[----:B0-----:R1:W5:Y:S01]  /*10a0*/  LDG.E R13, desc[UR20][R2.64] ;  /* 0x00000014020d7981 */ /* 0x001362000c1e1900 */
[----:B------:R-:W-:Y:S05]  /*10b0*/  BRA `(.L_x_7) ;  /* 0x0000000000047947 */ /* 0x000fea0003800000 */
.L_x_8:
[----:B------:R-:W2:Y:S02]  /*10c0*/  LDC R13, c[0x0][0x580] ;  /* 0x00016000ff0d7b82 */ /* 0x000ea40000000800 */
.L_x_7:
[----:B------:R-:W-:Y:S02]  /*10d0*/  ULDC.64 UR4, c[0x0][0x5a0] ;  /* 0x0001680000047ab9 */ /* 0x000fe40000000a00 */
[----:B------:R-:W-:-:S04]  /*10e0*/  ISETP.NE.U32.AND P1, PT, RZ, UR4, PT ;  /* 0x00000004ff007c0c */ /* 0x000fc8000bf25070 */
[----:B------:R-:W-:-:S13]  /*10f0*/  ISETP.NE.AND.EX P1, PT, RZ, UR5, PT, P1 ;  /* 0x00000005ff007c0c */ /* 0x000fda000bf25310 */
[----:B------:R-:W-:Y:S05]  /*1100*/  @!P1 BRA `(.L_x_9) ;  /* 0x00000000001c9947 */ /* 0x000fea0003800000 */
[----:B01----:R-:W0:Y:S02]  /*1110*/  LDC.64 R2, c[0x0][0x5a0] ;  /* 0x00016800ff027b82 */ /* 0x003e240000000a00 */
[----:B0-----:R-:W3:Y:S02]  /*1120*/  LDG.E.64 R2, desc[UR20][R2.64] ;  /* 0x0000001402027981 */ /* 0x001ee4000c1e1b00 */
[----:B---3--:R-:W-:-:S04]  /*1130*/  ISETP.NE.U32.AND P1, PT, R2, RZ, PT ;  /* 0x000000ff0200720c */ /* 0x008fc80003f25070 */
[----:B------:R-:W-:-:S13]  /*1140*/  ISETP.NE.AND.EX P1, PT, R3, RZ, PT, P1 ;  /* 0x000000ff0300720c */ /* 0x000fda0003f25310 */
[----:B------:R-:W-:Y:S05]  /*1150*/  @!P1 BRA `(.L_x_9) ;  /* 0x0000000000089947 */ /* 0x000fea0003800000 */
[----:B------:R0:W5:Y:S01]  /*1160*/  LD.E R16, desc[UR20][R2.64] ;  /* 0x0000001402107980 */ /* 0x000162000c101900 */
[----:B------:R-:W-:Y:S05]  /*1170*/  BRA `(.L_x_10) ;  /* 0x0000000000207947 */ /* 0x000fea0003800000 */
.L_x_9:
[----:B------:R-:W-:Y:S02]  /*1180*/  ULDC.64 UR4, c[0x0][0x590] ;  /* 0x0001640000047ab9 */ /* 0x000fe40000000a00 */
[----:B------:R-:W-:-:S04]  /*1190*/  ISETP.NE.U32.AND P1, PT, RZ, UR4, PT ;  /* 0x00000004ff007c0c */ /* 0x000fc8000bf25070 */
[----:B------:R-:W-:-:S13]  /*11a0*/  ISETP.NE.AND.EX P1, PT, RZ, UR5, PT, P1 ;  /* 0x00000005ff007c0c */ /* 0x000fda000bf25310 */
[----:B------:R-:W-:Y:S05]  /*11b0*/  @!P1 BRA `(.L_x_11) ;  /* 0x00000000000c9947 */ /* 0x000fea0003800000 */
[----:B------:R-:W3:Y:S02]  /*11c0*/  LDC.64 R16, c[0x0][0x590] ;  /* 0x00016400ff107b82 */ /* 0x000ee40000000a00 */
[----:B---3--:R3:W5:Y:S01]  /*11d0*/  LDG.E R16, desc[UR20][R16.64] ;  /* 0x0000001410107981 */ /* 0x008762000c1e1900 */
[----:B------:R-:W-:Y:S05]  /*11e0*/  BRA `(.L_x_10) ;  /* 0x0000000000047947 */ /* 0x000fea0003800000 */
.L_x_11:
[----:B------:R-:W4:Y:S02]  /*11f0*/  LDC R16, c[0x0][0x584] ;  /* 0x00016100ff107b82 */ /* 0x000f240000000800 */
.L_x_10:
[----:B------:R-:W1:Y:S01]  /*1200*/  LDC R0, c[0x0][0x65c] ;  /* 0x00019700ff007b82 */ /* 0x000e620000000800 */
[----:B------:R-:W-:Y:S01]  /*1210*/  ULDC UR8, c[0x0][0x28c] ;  /* 0x0000a30000087ab9 */ /* 0x000fe20000000800 */
[----:B------:R-:W-:Y:S01]  /*1220*/  ISETP.NE.AND P1, PT, R6, 0x2, PT ;  /* 0x000000020600780c */ /* 0x000fe20003f25270 */
[----:B------:R-:W-:Y:S01]  /*1230*/  UIADD3 UR8, UR8, 0x1f, URZ ;  /* 0x0000001f08087890 */ /* 0x000fe2000fffe03f */
[----:B------:R-:W-:Y:S01]  /*1240*/  IMAD.U32 R4, RZ, RZ, UR12 ;  /* 0x0000000cff047e24 */ /* 0x000fe2000f8e00ff */
[----:B------:R-:W-:Y:S01]  /*1250*/  UMOV UR5, URZ ;  /* 0x0000003f00057c82 */ /* 0x000fe20008000000 */
[----:B------:R-:W-:Y:S01]  /*1260*/  UMOV UR4, URZ ;  /* 0x0000003f00047c82 */ /* 0x000fe20008000000 */
[----:B------:R-:W-:-:S04]  /*1270*/  USHF.R.S32.HI UR9, URZ, 0x1f, UR8 ;  /* 0x0000001f3f097899 */ /* 0x000fc80008011408 */
[----:B------:R-:W-:-:S04]  /*1280*/  ULEA.HI UR9, UR9, UR8, URZ, 0x5 ;  /* 0x0000000809097291 */ /* 0x000fc8000f8f283f */
[----:B------:R-:W-:Y:S01]  /*1290*/  USHF.R.S32.HI UR13, URZ, 0x5, UR9 ;  /* 0x000000053f0d7899 */ /* 0x000fe20008011409 */
[----:B-1----:R-:W-:-:S13]  /*12a0*/  ISETP.NE.AND P4, PT, R0, 0x1, PT ;  /* 0x000000010000780c */ /* 0x002fda0003f85270 */
[----:B0-----:R-:W0:Y:S01]  /*12b0*/  @P4 LDC R3, c[0x0][0x10] ;  /* 0x00000400ff034b82 */ /* 0x001e220000000800 */
[----:B------:R-:W-:Y:S02]  /*12c0*/  @P4 IMAD.MOV.U32 R15, RZ, RZ, RZ ;  /* 0x000000ffff0f4224 */ /* 0x000fe400078e00ff */
[----:B------:R-:W-:-:S05]  /*12d0*/  @P4 IMAD.MOV.U32 R5, RZ, RZ, RZ ;  /* 0x000000ffff054224 */ /* 0x000fca00078e00ff */
[----:B------:R-:W1:Y:S01]  /*12e0*/  @!P4 LDC R9, c[0x0][0xc] ;  /* 0x00000300ff09cb82 */ /* 0x000e620000000800 */
[----:B------:R-:W-:Y:S01]  /*12f0*/  ULDC UR6, c[0x0][0xc] ;  /* 0x0000030000067ab9 */ /* 0x000fe20000000800 */
[----:B------:R-:W-:Y:S02]  /*1300*/  ULDC UR7, c[0x0][0x10] ;  /* 0x0000040000077ab9 */ /* 0x000fe40000000800 */
[----:B------:R-:W-:-:S04]  /*1310*/  UIMAD.WIDE.U32 UR6, UR6, UR7, URZ ;  /* 0x00000007060672a5 */ /* 0x000fc8000f8e003f */
[----:B------:R-:W3:Y:S01]  /*1320*/  LDC R8, c[0x0][0x14] ;  /* 0x00000500ff087b82 */ /* 0x000ee20000000800 */
[----:B0-----:R-:W-:-:S04]  /*1330*/  @P4 IMAD.WIDE.U32 R2, R3, UR12, R14 ;  /* 0x0000000c03024c25 */ /* 0x001fc8000f8e000e */
[----:B------:R-:W-:Y:S02]  /*1340*/  @P4 IMAD.IADD R3, R3, 0x1, R5 ;  /* 0x0000000103034824 */ /* 0x000fe400078e0205 */
[----:B------:R-:W-:Y:S02]  /*1350*/  IMAD.MOV.U32 R5, RZ, RZ, RZ ;  /* 0x000000ffff057224 */ /* 0x000fe400078e00ff */
[----:B-1----:R-:W-:-:S04]  /*1360*/  @!P4 IMAD.WIDE.U32 R4, R14, R9, R4 ;  /* 0x000000090e04c225 */ /* 0x002fc800078e0004 */
[----:B------:R-:W-:Y:S02]  /*1370*/  @!P4 IMAD.MOV.U32 R2, RZ, RZ, R4 ;  /* 0x000000ffff02c224 */ /* 0x000fe400078e0004 */
[C---:B---3--:R-:W-:Y:S02]  /*1380*/  IMAD R17, R8.reuse, UR7, RZ ;  /* 0x0000000708117c24 */ /* 0x048fe4000f8e02ff */
[----:B------:R-:W-:Y:S01]  /*1390*/  IMAD.WIDE.U32 R8, R8, UR6, RZ ;  /* 0x0000000608087c25 */ /* 0x000fe2000f8e00ff */
[----:B------:R-:W-:-:S03]  /*13a0*/  ULDC.64 UR6, c[0x0][0x650] ;  /* 0x0001940000067ab9 */ /* 0x000fc60000000a00 */
[----:B------:R-:W-:Y:S02]  /*13b0*/  @!P4 IMAD.MOV.U32 R3, RZ, RZ, R5 ;  /* 0x000000ffff03c224 */ /* 0x000fe400078e0005 */
[----:B------:R-:W-:Y:S01]  /*13c0*/  IMAD.IADD R0, R9, 0x1, R17 ;  /* 0x0000000109007824 */ /* 0x000fe200078e0211 */
[----:B------:R-:W-:Y:S06]  /*13d0*/  @P1 BRA `(.L_x_12) ;  /* 0x0000000000201947 */ /* 0x000fec0003800000 */
[----:B------:R-:W-:Y:S01]  /*13e0*/  USHF.R.U32.HI UR4, URZ, 0x3, UR13 ;  /* 0x000000033f047899 */ /* 0x000fe2000801160d */
[----:B------:R-:W-:Y:S01]  /*13f0*/  IADD3 R2, P1, R2, R8, RZ ;  /* 0x0000000802027210 */ /* 0x000fe20007f3e0ff */
[----:B------:R-:W-:Y:S02]  /*1400*/  UISETP.GE.U32.AND UP0, UPT, UR13, 0x38, UPT ;  /* 0x000000380d00788c */ /* 0x000fe4000bf06070 */
[----:B------:R-:W-:Y:S02]  /*1410*/  UIMAD.WIDE.U32 UR4, UR4, 0x24924925, URZ ;  /* 0x24924925040478a5 */ /* 0x000fe4000f8e003f */
[----:B------:R-:W-:-:S05]  /*1420*/  IMAD.X R3, R0, 0x1, R3, P1 ;  /* 0x0000000100037824 */ /* 0x000fca00008e0603 */
[----:B------:R-:W-:Y:S02]  /*1430*/  UMOV UR4, URZ ;  /* 0x0000003f00047c82 */ /* 0x000fe40008000000 */
[----:B------:R-:W-:Y:S02]  /*1440*/  @UP0 ULOP3.LUT UR4, UR5, 0x1, URZ, 0xc0, !UPT ;  /* 0x0000000105040892 */ /* 0x000fe4000f8ec03f */
[----:B------:R-:W-:-:S12]  /*1450*/  UIMAD UR5, UR5, -0x38, UR13 ;  /* 0xffffffc8050578a4 */ /* 0x000fd8000f8e020d */
.L_x_12:
[----:B------:R-:W-:Y:S01]  /*1460*/  ISETP.GE.U32.AND P1, PT, R2, UR6, PT ;  /* 0x0000000602007c0c */ /* 0x000fe2000bf26070 */
[----:B------:R-:W-:Y:S01]  /*1470*/  IMAD.MOV.U32 R6, RZ, RZ, -0x1 ;  /* 0xffffffffff067424 */ /* 0x000fe200078e00ff */
[----:B------:R-:W-:Y:S01]  /*1480*/  PRMT R17, RZ, 0x7610, R17 ;  /* 0x00007610ff117816 */ /* 0x000fe20000000011 */
[----:B------:R-:W-:Y:S01]  /*1490*/  IMAD.MOV.U32 R4, RZ, RZ, -0x1 ;  /* 0xffffffffff047424 */ /* 0x000fe200078e00ff */
[----:B------:R-:W-:Y:S01]  /*14a0*/  ISETP.GE.U32.AND.EX P1, PT, R3, UR7, PT, P1 ;  /* 0x0000000703007c0c */ /* 0x000fe2000bf26110 */
[----:B------:R-:W-:-:S12]  /*14b0*/  IMAD.MOV.U32 R5, RZ, RZ, -0x1 ;  /* 0xffffffffff057424 */ /* 0x000fd800078e00ff */
[----:B------:R-:W-:Y:S05]  /*14c0*/  @P1 BRA `(.L_x_13) ;  /* 0x0000000400241947 */ /* 0x000fea0003800000 */
[----:B------:R-:W0:Y:S01]  /*14d0*/  LDC.64 R28, c[0x0][0x628] ;  /* 0x00018a00ff1c7b82 */ /* 0x000e220000000a00 */
[----:B------:R-:W-:Y:S02]  /*14e0*/  IMAD.MOV.U32 R4, RZ, RZ, R2 ;  /* 0x000000ffff047224 */ /* 0x000fe400078e0002 */
[----:B------:R-:W-:-:S05]  /*14f0*/  IMAD.MOV.U32 R5, RZ, RZ, R3 ;  /* 0x000000ffff057224 */ /* 0x000fca00078e0003 */
[----:B------:R-:W1:Y:S08]  /*1500*/  LDC R6, c[0x0][0x630] ;  /* 0x00018c00ff067b82 */ /* 0x000e700000000800 */
[----:B------:R-:W3:Y:S01]  /*1510*/  LDC.64 R30, c[0x0][0x620] ;  /* 0x00018800ff1e7b82 */ /* 0x000ee20000000a00 */
[----:B0-----:R-:W-:-:S04]  /*1520*/  ISETP.NE.U32.AND P1, PT, R28, RZ, PT ;  /* 0x000000ff1c00720c */ /* 0x001fc80003f25070 */
[----:B------:R-:W-:-:S13]  /*1530*/  ISETP.NE.AND.EX P1, PT, R29, RZ, PT, P1 ;  /* 0x000000ff1d00720c */ /* 0x000fda0003f25310 */
[----:B-1-3--:R-:W-:Y:S05]  /*1540*/  @!P1 BRA `(.L_x_14) ;  /* 0x0000000000289947 */ /* 0x00afea0003800000 */
[----:B------:R-:W0:Y:S02]  /*1550*/  LDC R17, c[0x0][0x634] ;  /* 0x00018d00ff117b82 */ /* 0x000e240000000800 */
[----:B0-----:R-:W-:-:S05]  /*1560*/  IADD3 R17, P1, R2, R17, RZ ;  /* 0x0000001102117210 */ /* 0x001fca0007f3e0ff */
[----:B------:R-:W-:-:S04]  /*1570*/  IMAD.X R27, RZ, RZ, R3, P1 ;  /* 0x000000ffff1b7224 */ /* 0x000fc800008e0603 */
[----:B------:R-:W-:-:S04]  /*1580*/  IMAD.WIDE.U32 R4, R27, R28, RZ ;  /* 0x0000001c1b047225 */ /* 0x000fc800078e00ff */
[----:B------:R-:W-:-:S04]  /*1590*/  IMAD.WIDE.U32 R18, P1, R17, R29, R4 ;  /* 0x0000001d11127225 */ /* 0x000fc80007820004 */
[----:B------:R-:W-:-:S04]  /*15a0*/  IMAD.WIDE.U32 R4, R17, R28, RZ ;  /* 0x0000001c11047225 */ /* 0x000fc800078e00ff */
[----:B------:R-:W-:Y:S01]  /*15b0*/  IMAD.X R21, RZ, RZ, RZ, P1 ;  /* 0x000000ffff157224 */ /* 0x000fe200008e06ff */
[----:B------:R-:W-:Y:S01]  /*15c0*/  IADD3 RZ, P1, R5, R18, RZ ;  /* 0x0000001205ff7210 */ /* 0x000fe20007f3e0ff */
[----:B------:R-:W-:-:S04]  /*15d0*/  IMAD.MOV.U32 R20, RZ, RZ, R19 ;  /* 0x000000ffff147224 */ /* 0x000fc800078e0013 */
[----:B------:R-:W-:-:S08]  /*15e0*/  IMAD.WIDE.U32.X R4, R27, R29, R20, P1 ;  /* 0x0000001d1b047225 */ /* 0x000fd000008e0414 */
.L_x_14:
[----:B------:R-:W0:Y:S01]  /*15f0*/  LDC.64 R32, c[0x0][0x640] ;  /* 0x00019000ff207b82 */ /* 0x000e220000000a00 */
[-CC-:B------:R-:W-:Y:S01]  /*1600*/  SHF.R.U64 R37, R4, R6.reuse, R5.reuse ;  /* 0x0000000604257219 */ /* 0x180fe20000001205 */
[----:B------:R-:W-:Y:S01]  /*1610*/  IMAD.MOV.U32 R35, RZ, RZ, 0x1 ;  /* 0x00000001ff237424 */ /* 0x000fe200078e00ff */
[----:B------:R-:W-:Y:S02]  /*1620*/  SHF.R.U32.HI R4, RZ, R6, R5 ;  /* 0x00000006ff047219 */ /* 0x000fe40000011605 */
[----:B------:R-:W-:-:S03]  /*1630*/  IADD3 R17, P1, RZ, -R37, RZ ;  /* 0x80000025ff117210 */ /* 0x000fc60007f3e0ff */
[----:B------:R-:W1:Y:S02]  /*1640*/  LDC R18, c[0x0][0x618] ;  /* 0x00018600ff127b82 */ /* 0x000e640000000800 */
[----:B------:R-:W-:-:S04]  /*1650*/  IMAD.X R5, RZ, RZ, ~R4, P1 ;  /* 0x000000ffff057224 */ /* 0x000fc800008e0e04 */
[-C--:B------:R-:W-:Y:S02]  /*1660*/  IMAD R6, R5, R30.reuse, RZ ;  /* 0x0000001e05067224 */ /* 0x080fe400078e02ff */
[----:B------:R-:W3:Y:S01]  /*1670*/  LDC R19, c[0x0][0x608] ;  /* 0x00018200ff137b82 */ /* 0x000ee20000000800 */
[----:B------:R-:W-:-:S04]  /*1680*/  IMAD.WIDE.U32 R4, R17, R30, R2 ;  /* 0x0000001e11047225 */ /* 0x000fc800078e0002 */
[----:B------:R-:W-:-:S03]  /*1690*/  IMAD R17, R17, R31, R6 ;  /* 0x0000001f11117224 */ /* 0x000fc600078e0206 */
[----:B------:R-:W2:Y:S01]  /*16a0*/  LDC R28, c[0x0][0x658] ;  /* 0x00019600ff1c7b82 */ /* 0x000ea20000000800 */
[----:B------:R-:W-:Y:S01]  /*16b0*/  IMAD.IADD R5, R5, 0x1, R17 ;  /* 0x0000000105057824 */ /* 0x000fe200078e0211 */
[----:B0-----:R-:W-:Y:S01]  /*16c0*/  ISETP.NE.U32.AND P1, PT, R32, RZ, PT ;  /* 0x000000ff2000720c */ /* 0x001fe20003f25070 */
[----:B------:R-:W-:-:S03]  /*16d0*/  IMAD.MOV.U32 R17, RZ, RZ, -0x1 ;  /* 0xffffffffff117424 */ /* 0x000fc600078e00ff */
[----:B------:R-:W-:Y:S02]  /*16e0*/  ISETP.NE.AND.EX P1, PT, R33, RZ, PT, P1 ;  /* 0x000000ff2100720c */ /* 0x000fe40003f25310 */
[----:B------:R-:W0:Y:S01]  /*16f0*/  LDC R31, c[0x0][0x600] ;  /* 0x00018000ff1f7b82 */ /* 0x000e220000000800 */
[-CC-:B-1----:R-:W-:Y:S02]  /*1700*/  SHF.R.U64 R29, R4, R18.reuse, R5.reuse ;  /* 0x00000012041d7219 */ /* 0x182fe40000001205 */
[----:B------:R-:W-:-:S05]  /*1710*/  SHF.R.U32.HI R4, RZ, R18, R5 ;  /* 0x00000012ff047219 */ /* 0x000fca0000011605 */
[----:B------:R-:W1:Y:S01]  /*1720*/  LDC R30, c[0x0][0x648] ;  /* 0x00019200ff1e7b82 */ /* 0x000e620000000800 */
[-CC-:B---3--:R-:W-:Y:S02]  /*1730*/  SHF.R.U64 R39, R29, R19.reuse, R4.reuse ;  /* 0x000000131d277219 */ /* 0x188fe40000001204 */
[----:B------:R-:W-:-:S05]  /*1740*/  SHF.R.U32.HI R5, RZ, R19, R4 ;  /* 0x00000013ff057219 */ /* 0x000fca0000011604 */
[----:B------:R-:W3:Y:S01]  /*1750*/  LDC R34, c[0x0][0x638] ;  /* 0x00018e00ff227b82 */ /* 0x000ee20000000800 */
[-C--:B--2---:R-:W-:Y:S02]  /*1760*/  SHF.L.U32 R4, R17, R28.reuse, RZ ;  /* 0x0000001c11047219 */ /* 0x084fe400000006ff */
[--C-:B------:R-:W-:Y:S02]  /*1770*/  SHF.R.U64 R38, R39, R28, R5.reuse ;  /* 0x0000001c27267219 */ /* 0x100fe40000001205 */
[----:B------:R-:W-:Y:S02]  /*1780*/  LOP3.LUT R6, RZ, R4, RZ, 0x33, !PT ;  /* 0x00000004ff067212 */ /* 0x000fe400078e33ff */
[----:B------:R-:W-:Y:S01]  /*1790*/  SHF.R.U32.HI R5, RZ, R28, R5 ;  /* 0x0000001cff057219 */ /* 0x000fe20000011605 */
[----:B------:R-:W2:Y:S01]  /*17a0*/  LDC R36, c[0x0][0x610] ;  /* 0x00018400ff247b82 */ /* 0x000ea20000000800 */
[----:B------:R-:W-:Y:S01]  /*17b0*/  IMAD.MOV.U32 R4, RZ, RZ, R38 ;  /* 0x000000ffff047224 */ /* 0x000fe200078e0026 */
[----:B------:R-:W-:Y:S06]  /*17c0*/  @!P1 BRA `(.L_x_15) ;  /* 0x0000000000289947 */ /* 0x000fec0003800000 */
[----:B------:R-:W4:Y:S02]  /*17d0*/  LDC R17, c[0x0][0x64c] ;  /* 0x00019300ff117b82 */ /* 0x000f240000000800 */
[----:B----4-:R-:W-:-:S05]  /*17e0*/  IADD3 R17, P1, R38, R17, RZ ;  /* 0x0000001126117210 */ /* 0x010fca0007f3e0ff */
        /* <DEDUP_REMOVED lines=8> */
.L_x_15:
[----:B-1----:R-:W-:Y:S01]  /*1870*/  SHF.R.U64 R15, R4, R30, R5 ;  /* 0x0000001e040f7219 */ /* 0x002fe20000001205 */
[----:B------:R-:W-:Y:S01]  /*1880*/  @P4 IMAD R24, R25, R26, R14 ;  /* 0x0000001a19184224 */ /* 0x000fe200078e020e */
[----:B------:R-:W-:Y:S01]  /*1890*/  LOP3.LUT R5, R39, R6, RZ, 0xc0, !PT ;  /* 0x0000000627057212 */ /* 0x000fe200078ec0ff */
[----:B0-----:R-:W-:Y:S01]  /*18a0*/  VIADD R6, R31, 0xffffffff ;  /* 0xffffffff1f067836 */ /* 0x001fe20000000000 */
[----:B------:R-:W-:Y:S01]  /*18b0*/  SHF.L.U32 R4, R35, R28, RZ ;  /* 0x0000001c23047219 */ /* 0x000fe200000006ff */
[----:B------:R-:W-:-:S03]  /*18c0*/  IMAD.MOV R17, RZ, RZ, -R15 ;  /* 0x000000ffff117224 */ /* 0x000fc600078e0a0f */
[----:B------:R-:W-:Y:S01]  /*18d0*/  LOP3.LUT R29, R29, R6, RZ, 0xc0, !PT ;  /* 0x000000061d1d7212 */ /* 0x000fe200078ec0ff */
[----:B------:R-:W-:Y:S02]  /*18e0*/  IMAD R5, R4, R15, R5 ;  /* 0x0000000f04057224 */ /* 0x000fe400078e0205 */
[----:B---3--:R-:W-:Y:S02]  /*18f0*/  IMAD R4, R17, R34, R38 ;  /* 0x0000002211047224 */ /* 0x008fe400078e0226 */
[----:B--2---:R-:W-:Y:S02]  /*1900*/  IMAD R6, R5, R36, R24 ;  /* 0x0000002405067224 */ /* 0x004fe400078e0218 */
[----:B------:R-:W-:Y:S02]  /*1910*/  IMAD R5, R4, R31, R29 ;  /* 0x0000001f04057224 */ /* 0x000fe400078e021d */
[----:B------:R-:W-:-:S03]  /*1920*/  IMAD.MOV.U32 R17, RZ, RZ, 0x1 ;  /* 0x00000001ff117424 */ /* 0x000fc600078e00ff */
[----:B------:R-:W-:Y:S02]  /*1930*/  SEL R4, R5, R6, !P4 ;  /* 0x0000000605047207 */ /* 0x000fe40006000000 */
[----:B------:R-:W-:Y:S01]  /*1940*/  SEL R6, R6, R5, !P4 ;  /* 0x0000000506067207 */ /* 0x000fe20006000000 */
[----:B------:R-:W-:-:S07]  /*1950*/  IMAD.MOV.U32 R5, RZ, RZ, R37 ;  /* 0x000000ffff057224 */ /* 0x000fce00078e0025 */
.L_x_13:
[----:B------:R-:W-:Y:S05]  /*1960*/  @!P3 BRA `(.L_x_16) ;  /* 0x00000000000cb947 */ /* 0x000fea0003800000 */
[----:B------:R-:W-:Y:S01]  /*1970*/  UCGABAR_WAIT ;  /* 0x0000000000007dc7 */ /* 0x000fe20008000000 */
[----:B------:R-:W-:Y:S01]  /*1980*/  CCTL.IVALL ;  /* 0x00000000ff00798f */ /* 0x000fe20002000000 */
[----:B------:R-:W-:Y:S05]  /*1990*/  BRA `(.L_x_17) ;  /* 0x0000000000047947 */ /* 0x000fea0003800000 */
.L_x_16:
[----:B------:R-:W-:Y:S06]  /*19a0*/  BAR.SYNC.DEFER_BLOCKING 0x0 ;  /* 0x0000000000007b1d */ /* 0x000fec0000010000 */
.L_x_17:
[----:B------:R-:W-:Y:S05]  /*19b0*/  @!P2 BRA `(.L_x_18) ;  /* 0x0000004000c8a947 */ /* 0x000fea0003800000 */
[----:B------:R-:W-:-:S13]  /*19c0*/  ISETP.GT.U32.AND P1, PT, R40, 0x1, PT ;  /* 0x000000012800780c */ /* 0x000fda0003f24070 */
[----:B------:R-:W-:Y:S05]  /*19d0*/  @P1 EXIT ;  /* 0x000000000000194d */ /* 0x000fea0003800000 */
.L_x_19:
[----:B------:R-:W-:-:S08]  /*19e0*/  NOP ;  /* 0x0000000000007918 */ /* 0x000fd00000000000 */
[----:B------:R-:W0:Y:S02]  /*19f0*/  USETMAXREG.TRY_ALLOC.CTAPOOL UP0, 0xe8 ;  /* 0x000000e8000079c8 */ /* 0x000e240008000600 */
[----:B0-----:R-:W-:-:S13]  /*1a00*/  PLOP3.LUT P1, PT, PT, PT, UP0, 0x80, 0x0 ;  /* 0x000000000000781c */ /* 0x001fda0003f2f008 */
[----:B------:R-:W-:Y:S05]  /*1a10*/  @!P1 BRA `(.L_x_19) ;  /* 0xfffffffc00f09947 */ /* 0x000fea000383ffff */
[----:B------:R-:W-:-:S13]  /*1a20*/  LOP3.LUT P1, RZ, R17, 0xff, RZ, 0xc0, !PT ;  /* 0x000000ff11ff7812 */ /* 0x000fda000782c0ff */
[----:B------:R-:W-:Y:S05]  /*1a30*/  @!P1 EXIT ;  /* 0x000000000000994d */ /* 0x000fea0003800000 */
[----:B------:R-:W0:Y:S01]  /*1a40*/  S2UR UR6, SR_CgaCtaId ;  /* 0x00000000000679c3 */ /* 0x000e220000008800 */
[CC--:B------:R-:W-:Y:S01]  /*1a50*/  LEA.HI R11, R23.reuse, R10.reuse, RZ, 0x2 ;  /* 0x0000000a170b7211 */ /* 0x0c0fe200078f10ff */
[----:B------:R-:W-:Y:S01]  /*1a60*/  UIADD3 UR7, UR15, -0x1, URZ ;  /* 0xffffffff0f077890 */ /* 0x000fe2000fffe03f */
[----:B------:R-:W-:Y:S01]  /*1a70*/  LEA.HI R23, R23, R10, RZ, 0x5 ;  /* 0x0000000a17177211 */ /* 0x000fe200078f28ff */
[----:B------:R-:W-:Y:S01]  /*1a80*/  UMOV UR12, 0x400 ;  /* 0x00000400000c7882 */ /* 0x000fe20000000000 */
[--C-:B------:R-:W-:Y:S01]  /*1a90*/  SHF.R.S32.HI R14, RZ, 0x2, R11.reuse ;  /* 0x00000002ff0e7819 */ /* 0x100fe2000001140b */
[----:B------:R-:W-:Y:S01]  /*1aa0*/  UISETP.LT.AND UP0, UPT, UR13, 0x1, UPT ;  /* 0x000000010d00788c */ /* 0x000fe2000bf01270 */
[----:B------:R-:W-:Y:S01]  /*1ab0*/  SHF.R.S32.HI R15, RZ, 0x1f, R11 ;  /* 0x0000001fff0f7819 */ /* 0x000fe2000001140b */
[----:B------:R-:W-:Y:S01]  /*1ac0*/  USHF.L.U32 UR22, UR13, 0x1, URZ ;  /* 0x000000010d167899 */ /* 0x000fe2000800063f */
[----:B------:R-:W-:Y:S01]  /*1ad0*/  SHF.R.S32.HI R23, RZ, 0x5, R23 ;  /* 0x00000005ff177819 */ /* 0x000fe20000011417 */
[----:B------:R-:W-:Y:S01]  /*1ae0*/  USEL UR14, UR13, 0x1, UP0 ;  /* 0x000000010d0e7887 */ /* 0x000fe20008000000 */
[----:B------:R-:W-:Y:S01]  /*1af0*/  LEA.HI R15, R15, R14, RZ, 0x3 ;  /* 0x0000000e0f0f7211 */ /* 0x000fe200078f18ff */
[----:B------:R-:W-:Y:S01]  /*1b00*/  UISETP.NE.AND UP0, UPT, UR7, URZ, UPT ;  /* 0x0000003f0700728c */ /* 0x000fe2000bf05270 */
[----:B------:R-:W-:Y:S01]  /*1b10*/  LOP3.LUT R17, R11, 0xfffffffc, RZ, 0xc0, !PT ;  /* 0xfffffffc0b117812 */ /* 0x000fe200078ec0ff */
[----:B------:R-:W-:Y:S01]  /*1b20*/  UIADD3 UR14, -UR14, UR13, URZ ;  /* 0x0000000d0e0e7290 */ /* 0x000fe2000fffe13f */
[----:B------:R-:W-:Y:S01]  /*1b30*/  LOP3.LUT R15, R15, 0xfffffff8, RZ, 0xc0, !PT ;  /* 0xfffffff80f0f7812 */ /* 0x000fe200078ec0ff */
[----:B------:R-:W-:Y:S01]  /*1b40*/  USEL UR9, URZ, 0x1, UP0 ;  /* 0x000000013f097887 */ /* 0x000fe20008000000 */
[----:B------:R-:W-:Y:S01]  /*1b50*/  LOP3.LUT R85, R7, 0x1, RZ, 0xfc, !PT ;  /* 0x0000000107557812 */ /* 0x000fe200078efcff */
[----:B------:R-:W-:-:S02]  /*1b60*/  IMAD.IADD R17, R10, 0x1, -R17 ;  /* 0x000000010a117824 */ /* 0x000fc400078e0a11 */
[----:B------:R-:W-:Y:S02]  /*1b70*/  IMAD.IADD R14, R14, 0x1, -R15 ;  /* 0x000000010e0e7824 */ /* 0x000fe400078e0a0f */
[----:B------:R-:W-:Y:S01]  /*1b80*/  IMAD.U32 R86, RZ, RZ, UR9 ;  /* 0x00000009ff567e24 */ /* 0x000fe2000f8e00ff */
[----:B0-----:R-:W-:Y:S02]  /*1b90*/  ULEA UR12, UR6, UR12, 0x18 ;  /* 0x0000000c060c7291 */ /* 0x001fe4000f8ec03f */
[--C-:B------:R-:W-:Y:S01]  /*1ba0*/  SHF.R.S32.HI R15, RZ, 0x1f, R14.reuse ;  /* 0x0000001fff0f7819 */ /* 0x100fe2000001140e */
[----:B------:R-:W-:Y:S01]  /*1bb0*/  USHF.L.U32 UR6, UR7, 0x3, URZ ;  /* 0x0000000307067899 */ /* 0x000fe2000800063f */
[C-C-:B------:R-:W-:Y:S01]  /*1bc0*/  IMAD R20, R23.reuse, -0x10, -R14.reuse ;  /* 0xfffffff017147824 */ /* 0x140fe200078e0a0e */
[----:B------:R-:W-:Y:S02]  /*1bd0*/  UIADD3 UR7, UR12, 0x480, URZ ;  /* 0x000004800c077890 */ /* 0x000fe4000fffe03f */
[----:B------:R-:W-:Y:S01]  /*1be0*/  ULOP3.LUT UR6, UR6, 0x8, URZ, 0xc0, !UPT ;  /* 0x0000000806067892 */ /* 0x000fe2000f8ec03f */
[----:B------:R-:W-:Y:S01]  /*1bf0*/  IMAD.WIDE R10, R23, 0x10, R14 ;  /* 0x00000010170a7825 */ /* 0x000fe200078e020e */
[----:B------:R-:W-:-:S02]  /*1c00*/  UIADD3 UR8, UR12, 0x1c480, URZ ;  /* 0x0001c4800c087890 */ /* 0x000fc4000fffe03f */
[----:B------:R-:W-:Y:S02]  /*1c10*/  USHF.R.U32.HI UR7, URZ, 0x4, UR7 ;  /* 0x000000043f077899 */ /* 0x000fe40008011607 */
[----:B------:R-:W-:Y:S02]  /*1c20*/  USHF.R.U32.HI UR8, URZ, 0x4, UR8 ;  /* 0x000000043f087899 */ /* 0x000fe40008011608 */
[----:B------:R-:W-:Y:S02]  /*1c30*/  ULOP3.LUT UR24, UR6, 0x8, URZ, 0x3c, !UPT ;  /* 0x0000000806187892 */ /* 0x000fe4000f8e3c3f */
[----:B------:R-:W-:Y:S02]  /*1c40*/  ULOP3.LUT UR16, UR6, 0x18, URZ, 0x3c, !UPT ;  /* 0x0000001806107892 */ /* 0x000fe4000f8e3c3f */
[----:B------:R-:W-:Y:S01]  /*1c50*/  UIADD3 UR23, UR12, 0x390, URZ ;  /* 0x000003900c177890 */ /* 0x000fe2000fffe03f */
[----:B------:R-:W-:Y:S01]  /*1c60*/  ULDC UR6, c[0x0][0x284] ;  /* 0x0000a10000067ab9 */ /* 0x000fe20000000800 */
[----:B------:R-:W-:Y:S01]  /*1c70*/  ULOP3.LUT UR7, UR7, 0x3fff, URZ, 0xc0, !UPT ;  /* 0x00003fff07077892 */ /* 0x000fe2000f8ec03f */
[----:B------:R-:W-:Y:S01]  /*1c80*/  VIADD R20, R20, UR6 ;  /* 0x0000000614147c36 */ /* 0x000fe20008000000 */
[----:B------:R-:W-:-:S02]  /*1c90*/  ULOP3.LUT UR8, UR8, 0x3fff, URZ, 0xc0, !UPT ;  /* 0x00003fff08087892 */ /* 0x000fc4000f8ec03f */
[----:B------:R-:W-:Y:S02]  /*1ca0*/  ULEA UR15, UR15, UR23, 0x3 ;  /* 0x000000170f0f7291 */ /* 0x000fe4000f8e183f */
[----:B------:R-:W-:Y:S02]  /*1cb0*/  ULOP3.LUT UR17, UR7, 0x10000, URZ, 0xfc, !UPT ;  /* 0x0001000007117892 */ /* 0x000fe4000f8efc3f */
[----:B------:R-:W-:-:S12]  /*1cc0*/  ULOP3.LUT UR18, UR8, 0x10000, URZ, 0xfc, !UPT ;  /* 0x0001000008127892 */ /* 0x000fd8000f8efc3f */
.L_x_110:
[----:B------:R-:W-:Y:S01]  /*1cd0*/  SHF.L.U32 R14, R86, 0x1f, RZ ;  /* 0x0000001f560e7819 */ /* 0x000fe200000006ff */
[----:B------:R-:W0:Y:S01]  /*1ce0*/  LDC R15, c[0x0][0x28c] ;  /* 0x0000a300ff0f7b82 */ /* 0x000e220000000800 */
[----:B------:R-:W-:Y:S01]  /*1cf0*/  UMOV UR6, URZ ;  /* 0x0000003f00067c82 */ /* 0x000fe20008000000 */
[----:B------:R-:W-:Y:S01]  /*1d00*/  UMOV UR19, UR5 ;  /* 0x0000000500137c82 */ /* 0x000fe20008000000 */
[----:B------:R-:W1:Y:S01]  /*1d10*/  SYNCS.PHASECHK.TRANS64.TRYWAIT P1, [UR15+-0x8], R14 ;  /* 0xfffff80eff0075a7 */ /* 0x000e62000802014f */
[----:B0-----:R-:W-:Y:S01]  /*1d20*/  ISETP.GE.AND P2, PT, R15, 0x1, PT ;  /* 0x000000010f00780c */ /* 0x001fe20003f46270 */
[----:B-1-34-:R-:W-:-:S12]  /*1d30*/  @!P1 BRA `(.L_x_20) ;  /* 0x0000006c00309947 */ /* 0x01afd80003800000 */
.L_x_184:
[----:B------:R-:W-:Y:S01]  /*1d40*/  UMOV UR7, URZ ;  /* 0x0000003f00077c82 */ /* 0x000fe20008000000 */
[----:B------:R-:W-:Y:S01]  /*1d50*/  UMOV UR8, URZ ;  /* 0x0000003f00087c82 */ /* 0x000fe20008000000 */
[----:B------:R-:W-:Y:S01]  /*1d60*/  CS2R R22, SRZ ;  /* 0x0000000000167805 */ /* 0x000fe2000001ff00 */
[----:B------:R-:W-:Y:S01]  /*1d70*/  IMAD.MOV.U32 R21, RZ, RZ, RZ ;  /* 0x000000ffff157224 */ /* 0x000fe200078e00ff */
[----:B------:R-:W-:Y:S02]  /*1d80*/  CS2R R56, SRZ ;  /* 0x0000000000387805 */ /* 0x000fe4000001ff00 */
[----:B------:R-:W-:Y:S02]  /*1d90*/  CS2R R58, SRZ ;  /* 0x00000000003a7805 */ /* 0x000fe4000001ff00 */
[----:B------:R-:W-:Y:S02]  /*1da0*/  CS2R R60, SRZ ;  /* 0x00000000003c7805 */ /* 0x000fe4000001ff00 */
[----:B------:R-:W-:-:S02]  /*1db0*/  CS2R R62, SRZ ;  /* 0x00000000003e7805 */ /* 0x000fc4000001ff00 */
[----:B------:R-:W-:Y:S02]  /*1dc0*/  CS2R R64, SRZ ;  /* 0x0000000000407805 */ /* 0x000fe4000001ff00 */
[----:B------:R-:W-:Y:S02]  /*1dd0*/  CS2R R66, SRZ ;  /* 0x0000000000427805 */ /* 0x000fe4000001ff00 */
[----:B------:R-:W-:Y:S02]  /*1de0*/  CS2R R68, SRZ ;  /* 0x0000000000447805 */ /* 0x000fe4000001ff00 */
[----:B------:R-:W-:Y:S02]  /*1df0*/  CS2R R70, SRZ ;  /* 0x0000000000467805 */ /* 0x000fe4000001ff00 */
[----:B------:R-:W-:Y:S02]  /*1e00*/  CS2R R72, SRZ ;  /* 0x0000000000487805 */ /* 0x000fe4000001ff00 */
[----:B------:R-:W-:-:S02]  /*1e10*/  CS2R R74, SRZ ;  /* 0x00000000004a7805 */ /* 0x000fc4000001ff00 */
[----:B------:R-:W-:Y:S02]  /*1e20*/  CS2R R76, SRZ ;  /* 0x00000000004c7805 */ /* 0x000fe4000001ff00 */
[----:B------:R-:W-:Y:S02]  /*1e30*/  CS2R R78, SRZ ;  /* 0x00000000004e7805 */ /* 0x000fe4000001ff00 */
[----:B------:R-:W-:Y:S02]  /*1e40*/  CS2R R80, SRZ ;  /* 0x0000000000507805 */ /* 0x000fe4000001ff00 */
[----:B------:R-:W-:Y:S01]  /*1e50*/  CS2R R82, SRZ ;  /* 0x0000000000527805 */ /* 0x000fe2000001ff00 */
[----:B------:R-:W-:Y:S01]  /*1e60*/  IMAD.MOV.U32 R84, RZ, RZ, RZ ;  /* 0x000000ffff547224 */ /* 0x000fe200078e00ff */
[----:B------:R-:W-:Y:S01]  /*1e70*/  CS2R R24, SRZ ;  /* 0x0000000000187805 */ /* 0x000fe2000001ff00 */
[----:B------:R-:W-:Y:S01]  /*1e80*/  IMAD.U32 R87, RZ, RZ, UR4 ;  /* 0x00000004ff577e24 */ /* 0x000fe2000f8e00ff */
        /* <DEDUP_REMOVED lines=14> */
[----:B------:R-:W-:Y:S01]  /*1f70*/  CS2R R54, SRZ ;  /* 0x0000000000367805 */ /* 0x000fe2000001ff00 */
[----:B------:R-:W-:Y:S06]  /*1f80*/  @!P2 BRA `(.L_x_21) ;  /* 0x000000040048a947 */ /* 0x000fec0003800000 */
[----:B------:R-:W-:-:S13]  /*1f90*/  ISETP.NE.AND P2, PT, R85, 0x3, PT ;  /* 0x000000035500780c */ /* 0x000fda0003f45270 */
[----:B------:R-:W-:Y:S05]  /*1fa0*/  @!P2 BRA `(.L_x_22) ;  /* 0x000000000004a947 */ /* 0x000fea0003800000 */
[----:B------:R-:W-:Y:S01]  /*1fb0*/  BPT.TRAP 0x1 ;  /* 0x000000040000795c */ /* 0x000fe20000300000 */
.L_x_22:
[----:B------:R-:W-:Y:S01]  /*1fc0*/  ULEA UR6, UR5, UR12, 0x3 ;  /* 0x0000000c05067291 */ /* 0x000fe2000f8e183f */
[----:B0-----:R-:W-:-:S05]  /*1fd0*/  IMAD.U32 R14, RZ, RZ, UR4 ;  /* 0x00000004ff0e7e24 */ /* 0x001fca000f8e00ff */
[----:B------:R-:W-:-:S04]  /*1fe0*/  SHF.L.U32 R14, R14, 0x1f, RZ ;  /* 0x0000001f0e0e7819 */ /* 0x000fc800000006ff */
[----:B------:R0:W1:Y:S01]  /*1ff0*/  SYNCS.PHASECHK.TRANS64.TRYWAIT P1, [UR6], R14 ;  /* 0x0000000eff0075a7 */ /* 0x0000620008020146 */
[----:B------:R-:W-:Y:S05]  /*2000*/  @!P2 BRA `(.L_x_23) ;  /* 0x000000000004a947 */ /* 0x000fea0003800000 */
[----:B------:R-:W-:Y:S01]  /*2010*/  BPT.TRAP 0x1 ;  /* 0x000000040000795c */ /* 0x000fe20000300000 */
.L_x_23:
[----:B-1----:R-:W-:Y:S05]  /*2020*/  @P1 BRA `(.L_x_24) ;  /* 0x0000000000081947 */ /* 0x002fea0003800000 */
[----:B------:R-:W1:Y:S02]  /*2030*/  SYNCS.PHASECHK.TRANS64.TRYWAIT P1, [UR6], R14 ;  /* 0x0000000eff0075a7 */ /* 0x000e640008020146 */
[----:B-1----:R-:W-:Y:S05]  /*2040*/  @!P1 BRA `(.L_x_25) ;  /* 0x0000006800849947 */ /* 0x002fea0003800000 */
.L_x_24:
[----:B------:R-:W-:Y:S01]  /*2050*/  ULDC UR7, c[0x0][0x50c] ;  /* 0x0001430000077ab9 */ /* 0x000fe20000000800 */
[----:B------:R-:W-:Y:S01]  /*2060*/  ULEA UR8, UR5, UR17, 0x7 ;  /* 0x0000001105087291 */ /* 0x000fe2000f8e383f */
[----:B------:R-:W-:Y:S01]  /*2070*/  WARPGROUP.ARRIVE ;  /* 0x00000000000079c5 */ /* 0x000fe20000000000 */
[----:B------:R-:W-:Y:S01]  /*2080*/  UISETP.NE.AND UP0, UPT, UR7, 0x1, UPT ;  /* 0x000000010700788c */ /* 0x000fe2000bf05270 */
[----:B------:R-:W-:Y:S01]  /*2090*/  CS2R R22, SRZ ;  /* 0x0000000000167805 */ /* 0x000fe2000001ff00 */
[----:B------:R-:W-:Y:S01]  /*20a0*/  ULEA UR10, UR5, UR18, 0x7 ;  /* 0x00000012050a7291 */ /* 0x000fe2000f8e383f */
[----:B------:R-:W-:Y:S01]  /*20b0*/  IMAD.MOV.U32 R21, RZ, RZ, RZ ;  /* 0x000000ffff157224 */ /* 0x000fe200078e00ff */
[----:B------:R-:W-:Y:S01]  /*20c0*/  USEL UR7, URZ, 0x1, UP0 ;  /* 0x000000013f077887 */ /* 0x000fe20008000000 */
[----:B------:R-:W-:Y:S01]  /*20d0*/  CS2R R56, SRZ ;  /* 0x0000000000387805 */ /* 0x000fe2000001ff00 */
[----:B------:R-:W-:Y:S01]  /*20e0*/  UMOV UR9, 0xc0000010 ;  /* 0xc000001000097882 */ /* 0x000fe20000000000 */
[----:B------:R-:W-:Y:S01]  /*20f0*/  UMOV UR11, 0xc0000010 ;  /* 0xc0000010000b7882 */ /* 0x000fe20000000000 */
[----:B------:R-:W-:Y:S01]  /*2100*/  UMOV UR6, 0x1 ;  /* 0x0000000100067882 */ /* 0x000fe20000000000 */
[----:B------:R-:W-:-:S02]  /*2110*/  CS2R R58, SRZ ;  /* 0x00000000003a7805 */ /* 0x000fc4000001ff00 */
[----:B------:R-:W-:Y:S01]  /*2120*/  ISETP.NE.AND P1, PT, RZ, UR7, PT ;  /* 0x00000007ff007c0c */ /* 0x000fe2000bf25270 */
[----:B------:R-:W-:Y:S01]  /*2130*/  QGMMA.64x64x32.F32.E4M3.E4M3 R24, gdesc[UR8], RZ, !UPT, gsb0 ;  /* 0x00e00000081879f3 */ /* 0x000fe2000c0008ff */
        /* <DEDUP_REMOVED lines=11> */
[----:B------:R-:W-:Y:S01]  /*21f0*/  CS2R R82, SRZ ;  /* 0x0000000000527805 */ /* 0x000fe2000001ff00 */
[----:B------:R-:W-:Y:S01]  /*2200*/  IMAD.MOV.U32 R84, RZ, RZ, RZ ;  /* 0x000000ffff547224 */ /* 0x000fe200078e00ff */
[----:B------:R-:W-:Y:S06]  /*2210*/  @!P1 BRA `(.L_x_26) ;  /* 0x0000000000889947 */ /* 0x000fec0003800000 */
[----:B------:R-:W-:Y:S02]  /*2220*/  WARPGROUP.DEPBAR.LE gsb0, 0x0 ;  /* 0x00008000000079c5 */ /* 0x000fe40000010000 */
[----:B------:R-:W-:-:S01]  /*2230*/  FADD R83, RZ, R24 ;  /* 0x00000018ff537221 */ /* 0x000fc20000000000 */
[----:B------:R-:W-:Y:S01]  /*2240*/  FADD R84, RZ, R25 ;  /* 0x00000019ff547221 */ /* 0x000fe20000000000 */
        /* <DEDUP_REMOVED lines=30> */
[----:B------:R-:W-:-:S06]  /*2430*/  UMOV UR6, URZ ;  /* 0x0000003f00067c82 */ /* 0x000fcc0008000000 */
.L_x_26:
[----:B------:R-:W-:-:S04]  /*2440*/  UIADD3 UR19, UR5, 0x1, URZ ;  /* 0x0000000105137890 */ /* 0x000fc8000fffe03f */
[----:B------:R-:W-:-:S04]  /*2450*/  UISETP.NE.AND UP0, UPT, UR19, 0x38, UPT ;  /* 0x000000381300788c */ /* 0x000fc8000bf05270 */
[----:B------:R-:W-:Y:S02]  /*2460*/  USEL UR8, URZ, 0x1, UP0 ;  /* 0x000000013f087887 */ /* 0x000fe40008000000 */
[----:B------:R-:W-:Y:S02]  /*2470*/  USEL UR19, UR19, URZ, UP0 ;  /* 0x0000003f13137287 */ /* 0x000fe40008000000 */
[----:B------:R-:W-:-:S06]  /*2480*/  ULOP3.LUT UR8, UR4, UR8, URZ, 0x3c, !UPT ;  /* 0x0000000804087292 */ /* 0x000fcc000f8e3c3f */
[----:B------:R-:W-:Y:S01]  /*2490*/  IMAD.U32 R87, RZ, RZ, UR8 ;  /* 0x00000008ff577e24 */ /* 0x000fe2000f8e00ff */
[----:B------:R-:W-:-:S06]  /*24a0*/  UMOV UR8, 0x1 ;  /* 0x0000000100087882 */ /* 0x000fcc0000000000 */
.L_x_21:
[----:B------:R-:W-:-:S06]  /*24b0*/  UISETP.GE.AND UP0, UPT, UR14, 0x1, UPT ;  /* 0x000000010e00788c */ /* 0x000fcc000bf06270 */
[----:B------:R-:W-:-:S13]  /*24c0*/  PLOP3.LUT P1, PT, PT, PT, UP0, 0x80, 0x0 ;  /* 0x000000000000781c */ /* 0x000fda0003f2f008 */
[----:B------:R-:W-:Y:S05]  /*24d0*/  @!P1 BRA `(.L_x_27) ;  /* 0x0000000400509947 */ /* 0x000fea0003800000 */
[----:B01----:R-:W-:Y:S01]  /*24e0*/  IMAD.U32 R14, RZ, RZ, UR14 ;  /* 0x0000000eff0e7e24 */ /* 0x003fe2000f8e00ff */
[----:B------:R-:W-:Y:S01]  /*24f0*/  ULDC UR25, c[0x0][0x50c] ;  /* 0x0001430000197ab9 */ /* 0x000fe20000000800 */
[----:B------:R-:W-:-:S07]  /*2500*/  IMAD.U32 R15, RZ, RZ, UR5 ;  /* 0x00000005ff0f7e24 */ /* 0x000fce000f8e00ff */
.L_x_35:
[----:B------:R-:W-:-:S13]  /*2510*/  ISETP.NE.AND P2, PT, R85, 0x3, PT ;  /* 0x000000035500780c */ /* 0x000fda0003f45270 */
[----:B0-----:R-:W-:Y:S05]  /*2520*/  @!P2 BRA `(.L_x_28) ;  /* 0x000000000004a947 */ /* 0x001fea0003800000 */
[----:B------:R-:W-:Y:S01]  /*2530*/  BPT.TRAP 0x1 ;  /* 0x000000040000795c */ /* 0x000fe20000300000 */
.L_x_28:
[----:B------:R-:W-:Y:S01]  /*2540*/  ULEA UR9, UR19, UR12, 0x3 ;  /* 0x0000000c13097291 */ /* 0x000fe2000f8e183f */
[----:B------:R-:W-:-:S08]  /*2550*/  SHF.L.U32 R18, R87, 0x1f, RZ ;  /* 0x0000001f57127819 */ /* 0x000fd000000006ff */
[----:B------:R0:W1:Y:S01]  /*2560*/  SYNCS.PHASECHK.TRANS64.TRYWAIT P1, [UR9], R18 ;  /* 0x00000012ff0075a7 */ /* 0x0000620008020149 */
[----:B------:R-:W-:Y:S05]  /*2570*/  @!P2 BRA `(.L_x_29) ;  /* 0x000000000004a947 */ /* 0x000fea0003800000 */
[----:B------:R-:W-:Y:S01]  /*2580*/  BPT.TRAP 0x1 ;  /* 0x000000040000795c */ /* 0x000fe20000300000 */
.L_x_29:
[----:B-1----:R-:W-:Y:S05]  /*2590*/  @P1 BRA `(.L_x_30) ;  /* 0x0000000000081947 */ /* 0x002fea0003800000 */
[----:B------:R-:W1:Y:S02]  /*25a0*/  SYNCS.PHASECHK.TRANS64.TRYWAIT P1, [UR9], R18 ;  /* 0x00000012ff0075a7 */ /* 0x000e640008020149 */
[----:B-1----:R-:W-:Y:S05]  /*25b0*/  @!P1 BRA `(.L_x_31) ;  /* 0x0000006400409947 */ /* 0x002fea0003800000 */
.L_x_30:
[----:B------:R-:W-:Y:S01]  /*25c0*/  UISETP.NE.AND UP0, UPT, UR7, URZ, UPT ;  /* 0x0000003f0700728c */ /* 0x000fe2000bf05270 */
[----:B------:R-:W-:Y:S01]  /*25d0*/  WARPGROUP.ARRIVE ;  /* 0x00000000000079c5 */ /* 0x000fe20000000000 */
[----:B------:R-:W-:Y:S02]  /*25e0*/  ULEA UR10, UR19, UR18, 0x7 ;  /* 0x00000012130a7291 */ /* 0x000fe4000f8e383f */
[----:B------:R-:W-:Y:S01]  /*25f0*/  USEL UR8, UR8, URZ, !UP0 ;  /* 0x0000003f08087287 */ /* 0x000fe2000c000000 */
[----:B------:R-:W-:Y:S01]  /*2600*/  UMOV UR9, 0xc0000010 ;  /* 0xc000001000097882 */ /* 0x000fe20000000000 */
[----:B------:R-:W-:Y:S02]  /*2610*/  UMOV UR11, 0xc0000010 ;  /* 0xc0000010000b7882 */ /* 0x000fe40000000000 */
[----:B------:R-:W-:Y:S02]  /*2620*/  UISETP.NE.U32.AND UP0, UPT, UR8, URZ, UPT ;  /* 0x0000003f0800728c */ /* 0x000fe4000bf05070 */
[----:B------:R-:W-:-:S02]  /*2630*/  ULEA UR8, UR19, UR17, 0x7 ;  /* 0x0000001113087291 */ /* 0x000fc4000f8e383f */
[----:B------:R-:W-:-:S07]  /*2640*/  UIADD3 UR6, UR6, 0x1, URZ ;  /* 0x0000000106067890 */ /* 0x000fce000fffe03f */
[----:B------:R-:W-:Y:S01]  /*2650*/  QGMMA.64x64x32.F32.E4M3.E4M3 R24, gdesc[UR8], R24, UP0, gsb0 ;  /* 0x00e00000081879f3 */ /* 0x000fe2000b800818 */
[----:B------:R-:W-:-:S04]  /*2660*/  UISETP.NE.AND UP0, UPT, UR6, UR25, UPT ;  /* 0x000000190600728c */ /* 0x000fc8000bf05270 */
[----:B------:R-:W-:-:S06]  /*2670*/  USEL UR7, URZ, 0x1, UP0 ;  /* 0x000000013f077887 */ /* 0x000fcc0008000000 */
[----:B------:R-:W-:Y:S01]  /*2680*/  ISETP.NE.AND P1, PT, RZ, UR7, PT ;  /* 0x00000007ff007c0c */ /* 0x000fe2000bf25270 */
[----:B------:R-:W-:-:S12]  /*2690*/  WARPGROUP.DEPBAR.LE gsb0, 0x1 ;  /* 0x00008000000079c5 */ /* 0x000fd80000010100 */
[----:B------:R-:W-:Y:S05]  /*26a0*/  @!P1 BRA `(.L_x_32) ;  /* 0x0000000000889947 */ /* 0x000fea0003800000 */
[----:B------:R-:W-:Y:S02]  /*26b0*/  WARPGROUP.DEPBAR.LE gsb0, 0x0 ;  /* 0x00008000000079c5 */ /* 0x000fe40000010000 */
[----:B------:R-:W-:-:S01]  /*26c0*/  FADD R83, R24, R83 ;  /* 0x0000005318537221 */ /* 0x000fc20000000000 */
[----:B------:R-:W-:Y:S01]  /*26d0*/  FADD R84, R25, R84 ;  /* 0x0000005419547221 */ /* 0x000fe20000000000 */
        /* <DEDUP_REMOVED lines=30> */
[----:B------:R-:W-:-:S06]  /*28c0*/  UMOV UR6, URZ ;  /* 0x0000003f00067c82 */ /* 0x000fcc0008000000 */
.L_x_32:
[----:B------:R-:W-:Y:S05]  /*28d0*/  @!P2 BRA `(.L_x_33) ;  /* 0x000000000004a947 */ /* 0x000fea0003800000 */
[----:B------:R-:W-:Y:S01]  /*28e0*/  BPT.TRAP 0x1 ;  /* 0x000000040000795c */ /* 0x000fe20000300000 */
.L_x_33:
[----:B01----:R-:W-:Y:S02]  /*28f0*/  @P0 LEA R18, R15, UR12, 0x3 ;  /* 0x0000000c0f120c11 */ /* 0x003fe4000f8e18ff */
[----:B------:R-:W-:-:S03]  /*2900*/  ISETP.GT.U32.AND P1, PT, R7, 0x1, PT ;  /* 0x000000010700780c */ /* 0x000fc60003f24070 */
[----:B------:R-:W-:-:S05]  /*2910*/  @P0 VIADD R19, R18, 0x1c0 ;  /* 0x000001c012130836 */ /* 0x000fca0000000000 */
[----:B------:R-:W-:-:S04]  /*2920*/  @P0 PRMT R19, R12, 0x654, R19 ;  /* 0x000006540c130816 */ /* 0x000fc80000000013 */
[----:B------:R0:W-:Y:S01]  /*2930*/  @P0 SYNCS.ARRIVE.TRANS64.RED.A1T0 RZ, [R19+URZ], RZ ;  /* 0x000000ff13ff09a7 */ /* 0x0001e2000810043f */
[----:B------:R-:W-:Y:S05]  /*2940*/  @P1 BRA `(.L_x_34) ;  /* 0x0000000000041947 */ /* 0x000fea0003800000 */
[----:B------:R-:W-:Y:S01]  /*2950*/  BPT.TRAP 0x1 ;  /* 0x000000040000795c */ /* 0x000fe20000300000 */
.L_x_34:
[----:B------:R-:W-:Y:S01]  /*2960*/  UIADD3 UR19, UR19, 0x1, URZ ;  /* 0x0000000113137890 */ /* 0x000fe2000fffe03f */
[C---:B------:R-:W-:Y:S01]  /*2970*/  ISETP.GT.AND P2, PT, R14.reuse, 0x1, PT ;  /* 0x000000010e00780c */ /* 0x040fe20003f44270 */
[----:B------:R-:W-:Y:S02]  /*2980*/  VIADD R15, R15, 0x1 ;  /* 0x000000010f0f7836 */ /* 0x000fe40000000000 */
[----:B------:R-:W-:Y:S01]  /*2990*/  UISETP.NE.AND UP0, UPT, UR19, 0x38, UPT ;  /* 0x000000381300788c */ /* 0x000fe2000bf05270 */
[----:B------:R-:W-:Y:S02]  /*29a0*/  VIADD R14, R14, 0xffffffff ;  /* 0xffffffff0e0e7836 */ /* 0x000fe40000000000 */
[C---:B------:R-:W-:Y:S01]  /*29b0*/  ISETP.NE.AND P1, PT, R15.reuse, 0x38, PT ;  /* 0x000000380f00780c */ /* 0x040fe20003f25270 */
[----:B------:R-:W-:Y:S02]  /*29c0*/  USEL UR8, URZ, 0x1, UP0 ;  /* 0x000000013f087887 */ /* 0x000fe40008000000 */
[----:B------:R-:W-:Y:S01]  /*29d0*/  USEL UR19, UR19, URZ, UP0 ;  /* 0x0000003f13137287 */ /* 0x000fe20008000000 */
[----:B------:R-:W-:-:S03]  /*29e0*/  SEL R15, R15, RZ, P1 ;  /* 0x000000ff0f0f7207 */ /* 0x000fc60000800000 */
[----:B------:R-:W-:Y:S01]  /*29f0*/  LOP3.LUT R87, R87, UR8, RZ, 0x3c, !PT ;  /* 0x0000000857577c12 */ /* 0x000fe2000f8e3cff */
[----:B------:R-:W-:Y:S01]  /*2a00*/  UMOV UR8, 0x1 ;  /* 0x0000000100087882 */ /* 0x000fe20000000000 */
[----:B------:R-:W-:Y:S06]  /*2a10*/  @P2 BRA `(.L_x_35) ;  /* 0xfffffff800bc2947 */ /* 0x000fec000383ffff */
.L_x_27:
[----:B------:R-:W-:Y:S01]  /*2a20*/  UISETP.NE.AND UP0, UPT, UR6, URZ, UPT ;  /* 0x0000003f0600728c */ /* 0x000fe2000bf05270 */
[----:B01----:R-:W0:Y:S01]  /*2a30*/  LDC R14, c[0x0][0x28c] ;  /* 0x0000a300ff0e7b82 */ /* 0x003e220000000800 */
[----:B------:R-:W-:Y:S02]  /*2a40*/  IMAD.U32 R15, RZ, RZ, UR24 ;  /* 0x00000018ff0f7e24 */ /* 0x000fe4000f8e00ff */
[----:B------:R-:W-:-:S06]  /*2a50*/  USEL UR6, URZ, 0x1, !UP0 ;  /* 0x000000013f067887 */ /* 0x000fcc000c000000 */
[----:B------:R-:W-:-:S13]  /*2a60*/  ISETP.NE.AND P1, PT, RZ, UR6, PT ;  /* 0x00000006ff007c0c */ /* 0x000fda000bf25270 */
[----:B------:R-:W-:Y:S05]  /*2a70*/  @!P1 BRA `(.L_x_36) ;  /* 0x0000000000849947 */ /* 0x000fea0003800000 */
[----:B------:R-:W-:Y:S02]  /*2a80*/  WARPGROUP.DEPBAR.LE gsb0, 0x0 ;  /* 0x00008000000079c5 */ /* 0x000fe40000010000 */
[----:B------:R-:W-:Y:S01]  /*2a90*/  FADD R83, R24, R83 ;  /* 0x0000005318537221 */ /* 0x000fe20000000000 */
        /* <DEDUP_REMOVED lines=30> */
[----:B------:R-:W-:-:S07]  /*2c80*/  FADD R22, R22, R55 ;  /* 0x0000003716167221 */ /* 0x000fce0000000000 */
.L_x_36:
[----:B0-----:R-:W-:Y:S01]  /*2c90*/  ISETP.GE.AND P1, PT, R14, 0x1, PT ;  /* 0x000000010e00780c */ /* 0x001fe20003f26270 */
[----:B------:R0:W-:Y:S01]  /*2ca0*/  SYNCS.ARRIVE.TRANS64.A1T0 RZ, [R15+UR23], RZ ;  /* 0x000000ff0fff79a7 */ /* 0x0001e20008100017 */
[----:B------:R-:W-:-:S11]  /*2cb0*/  WARPGROUP.DEPBAR.LE gsb0, 0x0 ;  /* 0x00008000000079c5 */ /* 0x000fd60000010000 */
[----:B------:R-:W-:Y:S05]  /*2cc0*/  @!P1 BRA `(.L_x_37) ;  /* 0x0000000000449947 */ /* 0x000fea0003800000 */
[----:B------:R-:W-:-:S13]  /*2cd0*/  ISETP.NE.AND P1, PT, R85, 0x3, PT ;  /* 0x000000035500780c */ /* 0x000fda0003f25270 */
[----:B------:R-:W-:Y:S05]  /*2ce0*/  @!P1 BRA `(.L_x_38) ;  /* 0x0000000000049947 */ /* 0x000fea0003800000 */
[----:B------:R-:W-:Y:S01]  /*2cf0*/  BPT.TRAP 0x1 ;  /* 0x000000040000795c */ /* 0x000fe20000300000 */
.L_x_38:
[----:B------:R-:W-:Y:S01]  /*2d00*/  VOTEU.ANY UP0, P0 ;  /* 0x00000000003f7886 */ /* 0x000fe20000000100 */
[----:B------:R-:W-:-:S04]  /*2d10*/  ISETP.GT.U32.AND P1, PT, R7, 0x1, PT ;  /* 0x000000010700780c */ /* 0x000fc80003f24070 */
[----:B------:R-:W-:-:S06]  /*2d20*/  @UP0 UIADD3 UR6, UR14, UR5, URZ ;  /* 0x000000050e060290 */ /* 0x000fcc000fffe03f */
[----:B------:R-:W-:Y:S02]  /*2d30*/  IMAD.U32 R14, RZ, RZ, UR6 ;  /* 0x00000006ff0e7e24 */ /* 0x000fe4000f8e00ff */
[----:B------:R-:W-:-:S03]  /*2d40*/  IMAD.U32 R19, RZ, RZ, UR6 ;  /* 0x00000006ff137e24 */ /* 0x000fc6000f8e00ff */
[----:B------:R-:W-:-:S05]  /*2d50*/  @P0 SHF.R.U32.HI R14, RZ, 0x3, R14 ;  /* 0x00000003ff0e0819 */ /* 0x000fca000001160e */
[----:B0-----:R-:W-:-:S04]  /*2d60*/  @P0 IMAD.WIDE.U32 R14, R14, 0x24924925, RZ ;  /* 0x249249250e0e0825 */ /* 0x001fc800078e00ff */
[----:B------:R-:W-:-:S05]  /*2d70*/  @P0 IMAD R14, R15, -0x38, R19 ;  /* 0xffffffc80f0e0824 */ /* 0x000fca00078e0213 */
[----:B------:R-:W-:-:S05]  /*2d80*/  @P0 LEA R14, R14, UR12, 0x3 ;  /* 0x0000000c0e0e0c11 */ /* 0x000fca000f8e18ff */
[----:B------:R-:W-:-:S05]  /*2d90*/  @P0 VIADD R15, R14, 0x1c0 ;  /* 0x000001c00e0f0836 */ /* 0x000fca0000000000 */
[----:B------:R-:W-:-:S04]  /*2da0*/  @P0 PRMT R15, R12, 0x654, R15 ;  /* 0x000006540c0f0816 */ /* 0x000fc8000000000f */
[----:B------:R1:W-:Y:S01]  /*2db0*/  @P0 SYNCS.ARRIVE.TRANS64.RED.A1T0 RZ, [R15+URZ], RZ ;  /* 0x000000ff0fff09a7 */ /* 0x0003e2000810043f */
[----:B------:R-:W-:Y:S05]  /*2dc0*/  @P1 BRA `(.L_x_37) ;  /* 0x0000000000041947 */ /* 0x000fea0003800000 */
[----:B------:R-:W-:Y:S01]  /*2dd0*/  BPT.TRAP 0x1 ;  /* 0x000000040000795c */ /* 0x000fe20000300000 */
.L_x_37:
[----:B------:R-:W-:Y:S01]  /*2de0*/  SHF.L.U32 R14, R86, 0x1f, RZ ;  /* 0x0000001f560e7819 */ /* 0x000fe200000006ff */
[----:B------:R-:W-:Y:S01]  /*2df0*/  UIADD3 UR5, UR22, UR5, URZ ;  /* 0x0000000516057290 */ /* 0x000fe2000fffe03f */
[----:B------:R-:W3:Y:S01]  /*2e00*/  LDC R26, c[0x0][0x288] ;  /* 0x0000a200ff1a7b82 */ /* 0x000ee20000000800 */
[----:B------:R-:W-:Y:S01]  /*2e10*/  UISETP.GE.U32.AND UP1, UPT, UR22, 0x38, UPT ;  /* 0x000000381600788c */ /* 0x000fe2000bf26070 */
[----:B------:R-:W-:Y:S01]  /*2e20*/  IMAD.SHL.U32 R24, R17, 0x2, RZ ;  /* 0x0000000211187824 */ /* 0x000fe200078e00ff */
[----:B------:R-:W-:Y:S02]  /*2e30*/  UISETP.GT.U32.AND UP0, UPT, UR5, 0x37, UPT ;  /* 0x000000370500788c */ /* 0x000fe4000bf04070 */
[----:B------:R-:W-:Y:S02]  /*2e40*/  USHF.R.U32.HI UR6, URZ, 0x3, UR5 ;  /* 0x000000033f067899 */ /* 0x000fe40008011605 */
[----:B------:R-:W-:Y:S01]  /*2e50*/  UISETP.LT.U32.AND UP0, UPT, UR22, 0x38, UP0 ;  /* 0x000000381600788c */ /* 0x000fe20008701070 */
[----:B------:R-:W2:Y:S01]  /*2e60*/  SYNCS.PHASECHK.TRANS64.TRYWAIT P1, [UR15+0x8], R14 ;  /* 0x0000080eff0075a7 */ /* 0x000ea2000802014f */
[----:B------:R-:W-:Y:S01]  /*2e70*/  UIMAD.WIDE.U32 UR6, UR6, 0x24924925, URZ ;  /* 0x24924925060678a5 */ /* 0x000fe2000f8e003f */
[----:B------:R-:W-:Y:S01]  /*2e80*/  SHF.R.S32.HI R25, RZ, 0x1f, R24 ;  /* 0x0000001fff197819 */ /* 0x000fe20000011418 */
[----:B------:R-:W-:-:S02]  /*2e90*/  USEL UR8, URZ, 0x1, !UP0 ;  /* 0x000000013f087887 */ /* 0x000fc4000c000000 */
[----:B------:R-:W-:Y:S02]  /*2ea0*/  UIMAD UR5, UR7, -0x38, UR5 ;  /* 0xffffffc8070578a4 */ /* 0x000fe4000f8e0205 */
[----:B------:R-:W-:-:S04]  /*2eb0*/  ULOP3.LUT UR4, UR4, UR8, URZ, 0x3c, !UPT ;  /* 0x0000000804047292 */ /* 0x000fc8000f8e3c3f */
[----:B------:R-:W-:Y:S01]  /*2ec0*/  @UP1 ULOP3.LUT UR4, UR4, 0x1, UR7, 0x78, !UPT ;  /* 0x0000000104041892 */ /* 0x000fe2000f8e7807 */
[----:B--23--:R-:W-:Y:S11]  /*2ed0*/  @!P1 BRA `(.L_x_39) ;  /* 0x0000005c00109947 */ /* 0x00cff60003800000 */
.L_x_185:
[----:B------:R-:W-:Y:S01]  /*2ee0*/  IMAD.SHL.U32 R27, R6, 0x40, RZ ;  /* 0x00000040061b7824 */ /* 0x000fe200078e00ff */
[----:B------:R-:W-:Y:S01]  /*2ef0*/  ULDC UR8, c[0x0][0x284] ;  /* 0x0000a10000087ab9 */ /* 0x000fe20000000800 */
[----:B------:R-:W-:Y:S01]  /*2f00*/  IMAD.SHL.U32 R33, R4, 0x40, RZ ;  /* 0x0000004004217824 */ /* 0x000fe200078e00ff */
[----:B------:R-:W-:Y:S01]  /*2f10*/  SHF.R.S32.HI R34, RZ, 0x1f, R5 ;  /* 0x0000001fff227819 */ /* 0x000fe20000011405 */
[----:B------:R-:W-:Y:S01]  /*2f20*/  ULDC.64 UR6, c[0x0][0x5d0] ;  /* 0x0001740000067ab9 */ /* 0x000fe20000000a00 */
[----:B------:R-:W-:Y:S01]  /*2f30*/  ISETP.GE.AND P1, PT, R27, UR8, PT ;  /* 0x000000081b007c0c */ /* 0x000fe2000bf26270 */
[----:B01----:R-:W-:Y:S01]  /*2f40*/  IMAD.WIDE.U32 R14, R5, UR6, R24 ;  /* 0x00000006050e7c25 */ /* 0x003fe2000f8e0018 */
[----:B------:R-:W-:Y:S02]  /*2f50*/  SHF.R.S32.HI R32, RZ, 0x1f, R33 ;  /* 0x0000001fff207819 */ /* 0x000fe40000011421 */
[C---:B------:R-:W-:Y:S01]  /*2f60*/  ISETP.GE.OR P1, PT, R33.reuse, R26, P1 ;  /* 0x0000001a2100720c */ /* 0x040fe20000f26670 */
[----:B------:R-:W-:Y:S01]  /*2f70*/  IMAD R4, R34, UR6, RZ ;  /* 0x0000000622047c24 */ /* 0x000fe2000f8e02ff */
[----:B------:R-:W-:-:S03]  /*2f80*/  IADD3 R14, P2, R33, R14, RZ ;  /* 0x0000000e210e7210 */ /* 0x000fc60007f5e0ff */
[----:B------:R-:W-:-:S05]  /*2f90*/  IMAD R19, R5, UR7, R4 ;  /* 0x0000000705137c24 */ /* 0x000fca000f8e0204 */
[----:B------:R-:W-:-:S03]  /*2fa0*/  IADD3.X R15, R32, R15, R19, P2, !PT ;  /* 0x0000000f200f7210 */ /* 0x000fc600017fe413 */
[----:B------:R-:W-:Y:S05]  /*2fb0*/  @P1 BRA `(.L_x_40) ;  /* 0x0000002400a81947 */ /* 0x000fea0003800000 */
[----:B------:R-:W0:Y:S01]  /*2fc0*/  LDC.64 R30, c[0x0][0x5c8] ;  /* 0x00017200ff1e7b82 */ /* 0x000e220000000a00 */
[----:B------:R-:W-:Y:S01]  /*2fd0*/  IMAD.WIDE R28, R6, 0x40, R10 ;  /* 0x00000040061c7825 */ /* 0x000fe200078e020a */
[----:B------:R-:W-:Y:S01]  /*2fe0*/  ULDC.64 UR6, c[0x0][0x5c0] ;  /* 0x0001700000067ab9 */ /* 0x000fe20000000a00 */
[----:B------:R-:W-:Y:S02]  /*2ff0*/  BSSY B0, `(.L_x_40) ;  /* 0x0000266000007945 */ /* 0x000fe40003800000 */
[----:B------:R-:W-:Y:S02]  /*3000*/  IMAD R26, R17, -0x2, R26 ;  /* 0xfffffffe111a7824 */ /* 0x000fe400078e021a */
[----:B------:R-:W-:Y:S02]  /*3010*/  IMAD.IADD R6, R20, 0x1, -R27 ;  /* 0x0000000114067824 */ /* 0x000fe400078e0a1b */
[----:B------:R-:W-:Y:S02]  /*3020*/  IMAD.IADD R26, R26, 0x1, -R33 ;  /* 0x000000011a1a7824 */ /* 0x000fe400078e0a21 */
[----:B0-----:R-:W-:-:S02]  /*3030*/  IMAD R4, R29, R30, RZ ;  /* 0x0000001e1d047224 */ /* 0x001fc400078e02ff */
[----:B------:R-:W-:-:S04]  /*3040*/  IMAD.WIDE.U32 R14, R28, R30, R14 ;  /* 0x0000001e1c0e7225 */ /* 0x000fc800078e000e */
[----:B------:R-:W-:Y:S01]  /*3050*/  IMAD R19, R28, R31, R4 ;  /* 0x0000001f1c137224 */ /* 0x000fe200078e0204 */
[----:B------:R-:W-:Y:S02]  /*3060*/  LEA R4, P1, R30, R14, 0x3 ;  /* 0x0000000e1e047211 */ /* 0x000fe400078218ff */
[----:B------:R-:W-:Y:S01]  /*3070*/  IADD3 R18, P2, R14, UR6, RZ ;  /* 0x000000060e127c10 */ /* 0x000fe2000ff5e0ff */
[----:B------:R-:W-:Y:S01]  /*3080*/  IMAD.IADD R19, R15, 0x1, R19 ;  /* 0x000000010f137824 */ /* 0x000fe200078e0213 */
[----:B------:R-:W-:-:S04]  /*3090*/  IADD3 R14, P3, R4, UR6, RZ ;  /* 0x00000006040e7c10 */ /* 0x000fc8000ff7e0ff */
[----:B------:R-:W-:Y:S02]  /*30a0*/  LEA.HI.X R4, R30, R19, R31, 0x3, P1 ;  /* 0x000000131e047211 */ /* 0x000fe400008f1c1f */
[----:B----45:R-:W-:Y:S02]  /*30b0*/  FSETP.NEU.AND P1, PT, R16, RZ, PT ;  /* 0x000000ff1000720b */ /* 0x030fe40003f2d000 */
[----:B------:R-:W-:Y:S02]  /*30c0*/  IADD3.X R19, R19, UR7, RZ, P2, !PT ;  /* 0x0000000713137c10 */ /* 0x000fe400097fe4ff */
[----:B------:R-:W-:-:S09]  /*30d0*/  IADD3.X R15, R4, UR7, RZ, P3, !PT ;  /* 0x00000007040f7c10 */ /* 0x000fd20009ffe4ff */
[----:B------:R-:W-:Y:S05]  /*30e0*/  @!P1 BRA `(.L_x_41) ;  /* 0x0000001c00189947 */ /* 0x000fea0003800000 */
[----:B------:R-:W-:Y:S01]  /*30f0*/  ULDC.64 UR6, c[0x0][0x5b8] ;  /* 0x00016e0000067ab9 */ /* 0x000fe20000000a00 */
[----:B------:R-:W-:Y:S01]  /*3100*/  ISETP.GE.AND P2, PT, R26, 0x1, PT ;  /* 0x000000011a00780c */ /* 0x000fe20003f46270 */
[----:B------:R-:W-:Y:S01]  /*3110*/  IMAD.WIDE.U32 R24, R5, UR6, R24 ;  /* 0x0000000605187c25 */ /* 0x000fe2000f8e0018 */
[----:B------:R-:W-:Y:S01]  /*3120*/  ULDC.64 UR8, c[0x0][0x5a8] ;  /* 0x00016a0000087ab9 */ /* 0x000fe20000000a00 */
[----:B------:R-:W-:Y:S01]  /*3130*/  BSSY B1, `(.L_x_42) ;  /* 0x000000f000017945 */ /* 0x000fe20003800000 */
[----:B------:R-:W-:Y:S01]  /*3140*/  ISETP.LT.OR P5, PT, R6, 0x1, !P2 ;  /* 0x000000010600780c */ /* 0x000fe200057a1670 */
[----:B------:R-:W-:Y:S01]  /*3150*/  IMAD R4, R34, UR6, RZ ;  /* 0x0000000622047c24 */ /* 0x000fe2000f8e02ff */
[----:B------:R-:W-:-:S03]  /*3160*/  IADD3 R24, P1, R33, R24, RZ ;  /* 0x0000001821187210 */ /* 0x000fc60007f3e0ff */
[----:B------:R-:W-:Y:S01]  /*3170*/  IMAD R5, R5, UR7, R4 ;  /* 0x0000000705057c24 */ /* 0x000fe2000f8e0204 */
[----:B------:R-:W-:Y:S02]  /*3180*/  ULDC.64 UR6, c[0x0][0x5b0] ;  /* 0x00016c0000067ab9 */ /* 0x000fe40000000a00 */
[----:B------:R-:W-:Y:S02]  /*3190*/  IMAD R27, R29, UR6, RZ ;  /* 0x000000061d1b7c24 */ /* 0x000fe4000f8e02ff */
[----:B------:R-:W-:Y:S02]  /*31a0*/  IADD3.X R25, R32, R25, R5, P1, !PT ;  /* 0x0000001920197210 */ /* 0x000fe40000ffe405 */
[C---:B------:R-:W-:Y:S02]  /*31b0*/  IMAD R27, R28.reuse, UR7, R27 ;  /* 0x000000071c1b7c24 */ /* 0x040fe4000f8e021b */
[----:B------:R-:W-:-:S03]  /*31c0*/  IMAD.WIDE.U32 R4, R28, UR6, R24 ;  /* 0x000000061c047c25 */ /* 0x000fc6000f8e0018 */
[----:B------:R-:W-:-:S04]  /*31d0*/  IADD3 R4, P1, R4, UR8, RZ ;  /* 0x0000000804047c10 */ /* 0x000fc8000ff3e0ff */
[--C-:B------:R-:W-:Y:S02]  /*31e0*/  IADD3.X R5, R5, UR9, R27.reuse, P1, !PT ;  /* 0x0000000905057c10 */ /* 0x100fe40008ffe41b */
[----:B------:R-:W-:Y:S01]  /*31f0*/  PRMT R27, RZ, 0x7610, R27 ;  /* 0x00007610ff1b7816 */ /* 0x000fe2000000001b */
[----:B------:R-:W-:Y:S06]  /*3200*/  @P5 BRA `(.L_x_43) ;  /* 0x0000000000045947 */ /* 0x000fec0003800000 */
[----:B------:R0:W5:Y:S02]  /*3210*/  LDG.E.U8 R27, desc[UR20][R4.64] ;  /* 0x00000014041b7981 */ /* 0x000164000c1e1100 */
.L_x_43:
[----:B------:R-:W-:Y:S05]  /*3220*/  BSYNC B1 ;  /* 0x0000000000017941 */ /* 0x000fea0003800000 */
.L_x_42:
[----:B-----5:R-:W-:Y:S01]  /*3230*/  LOP3.LUT R27, R27, 0xff, RZ, 0xc0, !PT ;  /* 0x000000ff1b1b7812 */ /* 0x020fe200078ec0ff */
[----:B------:R-:W-:Y:S01]  /*3240*/  BSSY B1, `(.L_x_44) ;  /* 0x000000c000017945 */ /* 0x000fe20003800000 */
[----:B------:R-:W-:Y:S02]  /*3250*/  ISETP.GE.AND P1, PT, R26, 0x2, PT ;  /* 0x000000021a00780c */ /* 0x000fe40003f26270 */
[----:B------:R-:W-:Y:S02]  /*3260*/  F2FP.F16.E4M3.UNPACK_B R27, R27 ;  /* 0x0000001bff1b723e */ /* 0x000fe400020006ff */
[----:B------:R-:W-:-:S03]  /*3270*/  ISETP.LT.OR P3, PT, R6, 0x1, !P1 ;  /* 0x000000010600780c */ /* 0x000fc60004f61670 */
[----:B------:R-:W-:-:S05]  /*3280*/  HADD2.F32 R27, -RZ, R27.H0_H0 ;  /* 0x2000001bff1b7230 */ /* 0x000fca0000004100 */
[----:B------:R-:W-:Y:S01]  /*3290*/  FMUL R30, R27, R16 ;  /* 0x000000101b1e7220 */ /* 0x000fe20000400000 */
[----:B------:R-:W-:-:S03]  /*32a0*/  PRMT R27, RZ, 0x7610, R27 ;  /* 0x00007610ff1b7816 */ /* 0x000fc6000000001b */
[----:B------:R-:W-:-:S05]  /*32b0*/  FFMA R30, R83, R13, R30 ;  /* 0x0000000d531e7223 */ /* 0x000fca000000001e */
[----:B------:R-:W-:-:S05]  /*32c0*/  F2FP.SATFINITE.E4M3.F32.PACK_AB_MERGE_C R31, RZ, R30, RZ ;  /* 0x0000001eff1f723e */ /* 0x000fca00048070ff */
[----:B------:R1:W-:Y:S01]  /*32d0*/  @!P5 STG.E.U8 desc[UR20][R18.64], R31 ;  /* 0x0000001f1200d986 */ /* 0x0003e2000c101114 */
[----:B------:R-:W-:Y:S05]  /*32e0*/  @P3 BRA `(.L_x_45) ;  /* 0x0000000000043947 */ /* 0x000fea0003800000 */
[----:B------:R2:W5:Y:S02]  /*32f0*/  LDG.E.U8 R27, desc[UR20][R4.64+0x1] ;  /* 0x00000114041b7981 */ /* 0x000564000c1e1100 */
.L_x_45:
[----:B------:R-:W-:Y:S05]  /*3300*/  BSYNC B1 ;  /* 0x0000000000017941 */ /* 0x000fea0003800000 */
.L_x_44:
[----:B-----5:R-:W-:Y:S01]  /*3310*/  LOP3.LUT R27, R27, 0xff, RZ, 0xc0, !PT ;  /* 0x000000ff1b1b7812 */ /* 0x020fe200078ec0ff */
[----:B------:R-:W-:Y:S01]  /*3320*/  BSSY B1, `(.L_x_46) ;  /* 0x0000012000017945 */ /* 0x000fe20003800000 */
[----:B-1----:R-:W-:Y:S02]  /*3330*/  IADD3 R31, P5, R28, 0x8, RZ ;  /* 0x000000081c1f7810 */ /* 0x002fe40007fbe0ff */
[----:B------:R-:W-:Y:S02]  /*3340*/  F2FP.F16.E4M3.UNPACK_B R27, R27 ;  /* 0x0000001bff1b723e */ /* 0x000fe400020006ff */
[----:B------:R-:W-:Y:S01]  /*3350*/  ISETP.LT.OR P2, PT, R6, 0x9, !P2 ;  /* 0x000000090600780c */ /* 0x000fe20005741670 */
[----:B------:R-:W-:Y:S02]  /*3360*/  IMAD.X R28, RZ, RZ, R29, P5 ;  /* 0x000000ffff1c7224 */ /* 0x000fe400028e061d */
[----:B------:R-:W-:Y:S02]  /*3370*/  HADD2.F32 R27, -RZ, R27.H0_H0 ;  /* 0x2000001bff1b7230 */ /* 0x000fe40000004100 */
[----:B------:R-:W-:-:S02]  /*3380*/  IMAD R28, R28, UR6, RZ ;  /* 0x000000061c1c7c24 */ /* 0x000fc4000f8e02ff */
[----:B------:R-:W-:-:S04]  /*3390*/  IMAD.WIDE.U32 R24, R31, UR6, R24 ;  /* 0x000000061f187c25 */ /* 0x000fc8000f8e0018 */
[----:B------:R-:W-:Y:S01]  /*33a0*/  FMUL R27, R27, R16 ;  /* 0x000000101b1b7220 */ /* 0x000fe20000400000 */
[----:B------:R-:W-:-:S03]  /*33b0*/  IMAD R31, R31, UR7, R28 ;  /* 0x000000071f1f7c24 */ /* 0x000fc6000f8e021c */
[----:B------:R-:W-:Y:S01]  /*33c0*/  FFMA R27, R84, R13, R27 ;  /* 0x0000000d541b7223 */ /* 0x000fe2000000001b */
[----:B------:R-:W-:-:S04]  /*33d0*/  IADD3 R24, P5, R24, UR8, RZ ;  /* 0x0000000818187c10 */ /* 0x000fc8000ffbe0ff */
[----:B------:R-:W-:Y:S02]  /*33e0*/  F2FP.SATFINITE.E4M3.F32.PACK_AB_MERGE_C R29, RZ, R27, RZ ;  /* 0x0000001bff1d723e */ /* 0x000fe400048070ff */
[----:B------:R-:W-:Y:S02]  /*33f0*/  IADD3.X R25, R25, UR9, R31, P5, !PT ;  /* 0x0000000919197c10 */ /* 0x000fe4000affe41f */
[----:B------:R-:W-:Y:S01]  /*3400*/  PRMT R27, RZ, 0x7610, R27 ;  /* 0x00007610ff1b7816 */ /* 0x000fe2000000001b */
[----:B------:R1:W-:Y:S01]  /*3410*/  @!P3 STG.E.U8 desc[UR20][R18.64+0x1], R29 ;  /* 0x0000011d1200b986 */ /* 0x0003e2000c101114 */
[----:B------:R-:W-:Y:S05]  /*3420*/  @P2 BRA `(.L_x_47) ;  /* 0x0000000000042947 */ /* 0x000fea0003800000 */
[----:B------:R3:W5:Y:S02]  /*3430*/  LDG.E.U8 R27, desc[UR20][R24.64] ;  /* 0x00000014181b7981 */ /* 0x000764000c1e1100 */
.L_x_47:
[----:B------:R-:W-:Y:S05]  /*3440*/  BSYNC B1 ;  /* 0x0000000000017941 */ /* 0x000fea0003800000 */
.L_x_46:
[----:B-----5:R-:W-:Y:S01]  /*3450*/  LOP3.LUT R27, R27, 0xff, RZ, 0xc0, !PT ;  /* 0x000000ff1b1b7812 */ /* 0x020fe200078ec0ff */
[----:B------:R-:W-:Y:S01]  /*3460*/  BSSY B1, `(.L_x_48) ;  /* 0x000000b000017945 */ /* 0x000fe20003800000 */
[----:B------:R-:W-:Y:S02]  /*3470*/  ISETP.LT.OR P1, PT, R6, 0x9, !P1 ;  /* 0x000000090600780c */ /* 0x000fe40004f21670 */
[----:B------:R-:W-:-:S05]  /*3480*/  F2FP.F16.E4M3.UNPACK_B R27, R27 ;  /* 0x0000001bff1b723e */ /* 0x000fca00020006ff */
[----:B------:R-:W-:-:S05]  /*3490*/  HADD2.F32 R27, -RZ, R27.H0_H0 ;  /* 0x2000001bff1b7230 */ /* 0x000fca0000004100 */
[----:B------:R-:W-:Y:S01]  /*34a0*/  FMUL R28, R27, R16 ;  /* 0x000000101b1c7220 */ /* 0x000fe20000400000 */
[----:B------:R-:W-:-:S03]  /*34b0*/  PRMT R27, RZ, 0x7610, R27 ;  /* 0x00007610ff1b7816 */ /* 0x000fc6000000001b */
[----:B------:R-:W-:-:S05]  /*34c0*/  FFMA R28, R81, R13, R28 ;  /* 0x0000000d511c7223 */ /* 0x000fca000000001c */
[----:B-1----:R-:W-:-:S05]  /*34d0*/  F2FP.SATFINITE.E4M3.F32.PACK_AB_MERGE_C R29, RZ, R28, RZ ;  /* 0x0000001cff1d723e */ /* 0x002fca00048070ff */
[----:B------:R1:W-:Y:S01]  /*34e0*/  @!P2 STG.E.U8 desc[UR20][R14.64], R29 ;  /* 0x0000001d0e00a986 */ /* 0x0003e2000c101114 */
[----:B------:R-:W-:Y:S05]  /*34f0*/  @P1 BRA `(.L_x_49) ;  /* 0x0000000000041947 */ /* 0x000fea0003800000 */
[----:B------:R4:W5:Y:S02]  /*3500*/  LDG.E.U8 R27, desc[UR20][R24.64+0x1] ;  /* 0x00000114181b7981 */ /* 0x000964000c1e1100 */
.L_x_49:
[----:B------:R-:W-:Y:S05]  /*3510*/  BSYNC B1 ;  /* 0x0000000000017941 */ /* 0x000fea0003800000 */
.L_x_48:
[----:B-----5:R-:W-:Y:S01]  /*3520*/  LOP3.LUT R27, R27, 0xff, RZ, 0xc0, !PT ;  /* 0x000000ff1b1b7812 */ /* 0x020fe200078ec0ff */
[----:B------:R-:W-:Y:S01]  /*3530*/  BSSY B1, `(.L_x_50) ;  /* 0x000000c000017945 */ /* 0x000fe20003800000 */
[----:B------:R-:W-:Y:S02]  /*3540*/  ISETP.GE.AND P2, PT, R26, 0x9, PT ;  /* 0x000000091a00780c */ /* 0x000fe40003f46270 */
[----:B------:R-:W-:Y:S02]  /*3550*/  F2FP.F16.E4M3.UNPACK_B R27, R27 ;  /* 0x0000001bff1b723e */ /* 0x000fe400020006ff */
[----:B------:R-:W-:-:S03]  /*3560*/  ISETP.LT.OR P3, PT, R6, 0x1, !P2 ;  /* 0x000000010600780c */ /* 0x000fc60005761670 */
[----:B------:R-:W-:-:S05]  /*3570*/  HADD2.F32 R27, -RZ, R27.H0_H0 ;  /* 0x2000001bff1b7230 */ /* 0x000fca0000004100 */
[----:B------:R-:W-:-:S04]  /*3580*/  FMUL R27, R27, R16 ;  /* 0x000000101b1b7220 */ /* 0x000fc80000400000 */
[----:B------:R-:W-:-:S05]  /*3590*/  FFMA R27, R82, R13, R27 ;  /* 0x0000000d521b7223 */ /* 0x000fca000000001b */
[----:B-1----:R-:W-:Y:S02]  /*35a0*/  F2FP.SATFINITE.E4M3.F32.PACK_AB_MERGE_C R29, RZ, R27, RZ ;  /* 0x0000001bff1d723e */ /* 0x002fe400048070ff */
[----:B------:R-:W-:-:S03]  /*35b0*/  PRMT R27, RZ, 0x7610, R27 ;  /* 0x00007610ff1b7816 */ /* 0x000fc6000000001b */
[----:B------:R1:W-:Y:S01]  /*35c0*/  @!P1 STG.E.U8 desc[UR20][R14.64+0x1], R29 ;  /* 0x0000011d0e009986 */ /* 0x0003e2000c101114 */
[----:B------:R-:W-:Y:S05]  /*35d0*/  @P3 BRA `(.L_x_51) ;  /* 0x0000000000043947 */ /* 0x000fea0003800000 */
[----:B------:R0:W5:Y:S02]  /*35e0*/  LDG.E.U8 R27, desc[UR20][R4.64+0x8] ;  /* 0x00000814041b7981 */ /* 0x000164000c1e1100 */
.L_x_51:
[----:B------:R-:W-:Y:S05]  /*35f0*/  BSYNC B1 ;  /* 0x0000000000017941 */ /* 0x000fea0003800000 */
.L_x_50:
        /* <DEDUP_REMOVED lines=13> */
.L_x_53:
[----:B------:R-:W-:Y:S05]  /*36d0*/  BSYNC B1 ;  /* 0x0000000000017941 */ /* 0x000fea0003800000 */
.L_x_52:
[----:B-----5:R-:W-:Y:S01]  /*36e0*/  LOP3.LUT R27, R27, 0xff, RZ, 0xc0, !PT ;  /* 0x000000ff1b1b7812 */ /* 0x020fe200078ec0ff */
[----:B------:R-:W-:Y:S01]  /*36f0*/  BSSY B1, `(.L_x_54) ;  /* 0x000000b000017945 */ /* 0x000fe20003800000 */
[----:B------:R-:W-:Y:S02]  /*3700*/  ISETP.LT.OR P2, PT, R6, 0x9, !P2 ;  /* 0x000000090600780c */ /* 0x000fe40005741670 */
[----:B------:R-:W-:-:S05]  /*3710*/  F2FP.F16.E4M3.UNPACK_B R27, R27 ;  /* 0x0000001bff1b723e */ /* 0x000fca00020006ff */
        /* <DEDUP_REMOVED lines=8> */
.L_x_55:
[----:B------:R-:W-:Y:S05]  /*37a0*/  BSYNC B1 ;  /* 0x0000000000017941 */ /* 0x000fea0003800000 */
.L_x_54:
        /* <DEDUP_REMOVED lines=12> */
.L_x_57:
[----:B------:R-:W-:Y:S05]  /*3870*/  BSYNC B1 ;  /* 0x0000000000017941 */ /* 0x000fea0003800000 */
.L_x_56:
        /* <DEDUP_REMOVED lines=13> */
.L_x_59:
[----:B------:R-:W-:Y:S05]  /*3950*/  BSYNC B1 ;  /* 0x0000000000017941 */ /* 0x000fea0003800000 */
.L_x_58:
        /* <DEDUP_REMOVED lines=13> */
.L_x_61:
[----:B------:R-:W-:Y:S05]  /*3a30*/  BSYNC B1 ;  /* 0x0000000000017941 */ /* 0x000fea0003800000 */
.L_x_60:
        /* <DEDUP_REMOVED lines=12> */
.L_x_63:
[----:B------:R-:W-:Y:S05]  /*3b00*/  BSYNC B1 ;  /* 0x0000000000017941 */ /* 0x000fea0003800000 */
.L_x_62:
        /* <DEDUP_REMOVED lines=12> */
.L_x_65:
[----:B------:R-:W-:Y:S05]  /*3bd0*/  BSYNC B1 ;  /* 0x0000000000017941 */ /* 0x000fea0003800000 */
.L_x_64:
        /* <DEDUP_REMOVED lines=13> */
.L_x_67:
[----:B------:R-:W-:Y:S05]  /*3cb0*/  BSYNC B1 ;  /* 0x0000000000017941 */ /* 0x000fea0003800000 */
.L_x_66:
        /* <DEDUP_REMOVED lines=13> */
.L_x_69:
[----:B------:R-:W-:Y:S05]  /*3d90*/  BSYNC B1 ;  /* 0x0000000000017941 */ /* 0x000fea0003800000 */
.L_x_68:
        /* <DEDUP_REMOVED lines=12> */
.L_x_71:
[----:B------:R-:W-:Y:S05]  /*3e60*/  BSYNC B1 ;  /* 0x0000000000017941 */ /* 0x000fea0003800000 */
.L_x_70:
        /* <DEDUP_REMOVED lines=12> */
.L_x_73:
[----:B------:R-:W-:Y:S05]  /*3f30*/  BSYNC B1 ;  /* 0x0000000000017941 */ /* 0x000fea0003800000 */
.L_x_72:
        /* <DEDUP_REMOVED lines=13> */
.L_x_75:
[----:B------:R-:W-:Y:S05]  /*4010*/  BSYNC B1 ;  /* 0x0000000000017941 */ /* 0x000fea0003800000 */
.L_x_74:
        /* <DEDUP_REMOVED lines=13> */
.L_x_77:
[----:B------:R-:W-:Y:S05]  /*40f0*/  BSYNC B1 ;  /* 0x0000000000017941 */ /* 0x000fea0003800000 */
.L_x_76:
        /* <DEDUP_REMOVED lines=12> */
.L_x_79:
[----:B------:R-:W-:Y:S05]  /*41c0*/  BSYNC B1 ;  /* 0x0000000000017941 */ /* 0x000fea0003800000 */
.L_x_78:
        /* <DEDUP_REMOVED lines=12> */
.L_x_81:
[----:B------:R-:W-:Y:S05]  /*4290*/  BSYNC B1 ;  /* 0x0000000000017941 */ /* 0x000fea0003800000 */
.L_x_80:
        /* <DEDUP_REMOVED lines=13> */
.L_x_83:
[----:B------:R-:W-:Y:S05]  /*4370*/  BSYNC B1 ;  /* 0x0000000000017941 */ /* 0x000fea0003800000 */
.L_x_82:
        /* <DEDUP_REMOVED lines=13> */
.L_x_85:
[----:B------:R-:W-:Y:S05]  /*4450*/  BSYNC B1 ;  /* 0x0000000000017941 */ /* 0x000fea0003800000 */
.L_x_84:
        /* <DEDUP_REMOVED lines=12> */
.L_x_87:
[----:B------:R-:W-:Y:S05]  /*4520*/  BSYNC B1 ;  /* 0x0000000000017941 */ /* 0x000fea0003800000 */
.L_x_86:
        /* <DEDUP_REMOVED lines=12> */
.L_x_89:
[----:B------:R-:W-:Y:S05]  /*45f0*/  BSYNC B1 ;  /* 0x0000000000017941 */ /* 0x000fea0003800000 */
.L_x_88:
        /* <DEDUP_REMOVED lines=13> */
.L_x_91:
[----:B------:R-:W-:Y:S05]  /*46d0*/  BSYNC B1 ;  /* 0x0000000000017941 */ /* 0x000fea0003800000 */
.L_x_90:
        /* <DEDUP_REMOVED lines=13> */
.L_x_93:
[----:B------:R-:W-:Y:S05]  /*47b0*/  BSYNC B1 ;  /* 0x0000000000017941 */ /* 0x000fea0003800000 */
.L_x_92:
        /* <DEDUP_REMOVED lines=12> */
.L_x_95:
[----:B------:R-:W-:Y:S05]  /*4880*/  BSYNC B1 ;  /* 0x0000000000017941 */ /* 0x000fea0003800000 */
.L_x_94:
        /* <DEDUP_REMOVED lines=12> */
.L_x_97:
[----:B------:R-:W-:Y:S05]  /*4950*/  BSYNC B1 ;  /* 0x0000000000017941 */ /* 0x000fea0003800000 */
.L_x_96:
        /* <DEDUP_REMOVED lines=13> */
.L_x_99:
[----:B------:R-:W-:Y:S05]  /*4a30*/  BSYNC B1 ;  /* 0x0000000000017941 */ /* 0x000fea0003800000 */
.L_x_98:
[----:B-----5:R-:W-:Y:S01]  /*4a40*/  LOP3.LUT R27, R27, 0xff, RZ, 0xc0, !PT ;  /* 0x000000ff1b1b7812 */ /* 0x020fe200078ec0ff */
[----:B------:R-:W-:Y:S01]  /*4a50*/  BSSY B1, `(.L_x_100) ;  /* 0x000000c000017945 */ /* 0x000fe20003800000 */
[----:B------:R-:W-:Y:S02]  /*4a60*/  ISETP.GE.AND P1, PT, R26, 0x3a, PT ;  /* 0x0000003a1a00780c */ /* 0x000fe40003f26270 */
[----:B------:R-:W-:Y:S02]  /*4a70*/  F2FP.F16.E4M3.UNPACK_B R27, R27 ;  /* 0x0000001bff1b723e */ /* 0x000fe400020006ff */
[----:B------:R-:W-:-:S03]  /*4a80*/  ISETP.LT.OR P5, PT, R6, 0x1, !P1 ;  /* 0x000000010600780c */ /* 0x000fc60004fa1670 */
[----:B------:R-:W-:-:S05]  /*4a90*/  HADD2.F32 R27, -RZ, R27.H0_H0 ;  /* 0x2000001bff1b7230 */ /* 0x000fca0000004100 */
[----:B------:R-:W-:-:S04]  /*4aa0*/  FMUL R28, R27, R16 ;  /* 0x000000101b1c7220 */ /* 0x000fc80000400000 */
[----:B------:R-:W-:Y:S01]  /*4ab0*/  FFMA R28, R23, R13, R28 ;  /* 0x0000000d171c7223 */ /* 0x000fe2000000001c */
[----:B------:R-:W-:-:S04]  /*4ac0*/  PRMT R23, RZ, 0x7610, R23 ;  /* 0x00007610ff177816 */ /* 0x000fc80000000017 */
[----:B------:R-:W-:-:S05]  /*4ad0*/  F2FP.SATFINITE.E4M3.F32.PACK_AB_MERGE_C R27, RZ, R28, RZ ;  /* 0x0000001cff1b723e */ /* 0x000fca00048070ff */
[----:B------:R0:W-:Y:S01]  /*4ae0*/  @!P3 STG.E.U8 desc[UR20][R18.64+0x38], R27 ;  /* 0x0000381b1200b986 */ /* 0x0001e2000c101114 */
[----:B------:R-:W-:Y:S05]  /*4af0*/  @P5 BRA `(.L_x_101) ;  /* 0x0000000000045947 */ /* 0x000fea0003800000 */
[----:B------:R0:W5:Y:S02]  /*4b00*/  LDG.E.U8 R23, desc[UR20][R4.64+0x39] ;  /* 0x0000391404177981 */ /* 0x000164000c1e1100 */
.L_x_101:
[----:B------:R-:W-:Y:S05]  /*4b10*/  BSYNC B1 ;  /* 0x0000000000017941 */ /* 0x000fea0003800000 */
.L_x_100:
[----:B-----5:R-:W-:Y:S01]  /*4b20*/  LOP3.LUT R23, R23, 0xff, RZ, 0xc0, !PT ;  /* 0x000000ff17177812 */ /* 0x020fe200078ec0ff */
[----:B------:R-:W-:Y:S01]  /*4b30*/  BSSY B1, `(.L_x_102) ;  /* 0x000000b000017945 */ /* 0x000fe20003800000 */
[----:B------:R-:W-:Y:S02]  /*4b40*/  ISETP.LT.OR P2, PT, R6, 0x9, !P2 ;  /* 0x000000090600780c */ /* 0x000fe40005741670 */
[----:B------:R-:W-:Y:S02]  /*4b50*/  F2FP.F16.E4M3.UNPACK_B R23, R23 ;  /* 0x00000017ff17723e */ /* 0x000fe400020006ff */
[----:B0-2---:R-:W-:-:S03]  /*4b60*/  PRMT R4, RZ, 0x7610, R4 ;  /* 0x00007610ff047816 */ /* 0x005fc60000000004 */
[----:B------:R-:W-:-:S05]  /*4b70*/  HADD2.F32 R23, -RZ, R23.H0_H0 ;  /* 0x20000017ff177230 */ /* 0x000fca0000004100 */
[----:B------:R-:W-:-:S04]  /*4b80*/  FMUL R23, R23, R16 ;  /* 0x0000001017177220 */ /* 0x000fc80000400000 */
[----:B------:R-:W-:-:S05]  /*4b90*/  FFMA R23, R56, R13, R23 ;  /* 0x0000000d38177223 */ /* 0x000fca0000000017 */
[----:B------:R-:W-:-:S05]  /*4ba0*/  F2FP.SATFINITE.E4M3.F32.PACK_AB_MERGE_C R23, RZ, R23, RZ ;  /* 0x00000017ff17723e */ /* 0x000fca00048070ff */
[----:B------:R0:W-:Y:S01]  /*4bb0*/  @!P5 STG.E.U8 desc[UR20][R18.64+0x39], R23 ;  /* 0x000039171200d986 */ /* 0x0001e2000c101114 */
[----:B------:R-:W-:Y:S05]  /*4bc0*/  @P2 BRA `(.L_x_103) ;  /* 0x0000000000042947 */ /* 0x000fea0003800000 */
[----:B------:R2:W5:Y:S02]  /*4bd0*/  LDG.E.U8 R4, desc[UR20][R24.64+0x38] ;  /* 0x0000381418047981 */ /* 0x000564000c1e1100 */
.L_x_103:
[----:B------:R-:W-:Y:S05]  /*4be0*/  BSYNC B1 ;  /* 0x0000000000017941 */ /* 0x000fea0003800000 */
.L_x_102:
[----:B-----5:R-:W-:Y:S01]  /*4bf0*/  LOP3.LUT R4, R4, 0xff, RZ, 0xc0, !PT ;  /* 0x000000ff04047812 */ /* 0x020fe200078ec0ff */
[----:B------:R-:W-:Y:S01]  /*4c00*/  BSSY B1, `(.L_x_104) ;  /* 0x000000b000017945 */ /* 0x000fe20003800000 */
[----:B------:R-:W-:Y:S02]  /*4c10*/  ISETP.LT.OR P1, PT, R6, 0x9, !P1 ;  /* 0x000000090600780c */ /* 0x000fe40004f21670 */
[----:B------:R-:W-:-:S05]  /*4c20*/  F2FP.F16.E4M3.UNPACK_B R4, R4 ;  /* 0x00000004ff04723e */ /* 0x000fca00020006ff */
[----:B------:R-:W-:-:S05]  /*4c30*/  HADD2.F32 R5, -RZ, R4.H0_H0 ;  /* 0x20000004ff057230 */ /* 0x000fca0000004100 */
[----:B------:R-:W-:-:S04]  /*4c40*/  FMUL R4, R5, R16 ;  /* 0x0000001005047220 */ /* 0x000fc80000400000 */
[----:B------:R-:W-:-:S05]  /*4c50*/  FFMA R4, R21, R13, R4 ;  /* 0x0000000d15047223 */ /* 0x000fca0000000004 */
[----:B------:R-:W-:Y:S02]  /*4c60*/  F2FP.SATFINITE.E4M3.F32.PACK_AB_MERGE_C R5, RZ, R4, RZ ;  /* 0x00000004ff05723e */ /* 0x000fe400048070ff */
[----:B------:R-:W-:-:S03]  /*4c70*/  PRMT R4, RZ, 0x7610, R4 ;  /* 0x00007610ff047816 */ /* 0x000fc60000000004 */
[----:B------:R0:W-:Y:S01]  /*4c80*/  @!P2 STG.E.U8 desc[UR20][R14.64+0x38], R5 ;  /* 0x000038050e00a986 */ /* 0x0001e2000c101114 */
[----:B------:R-:W-:Y:S05]  /*4c90*/  @P1 BRA `(.L_x_105) ;  /* 0x0000000000041947 */ /* 0x000fea0003800000 */
[----:B------:R0:W5:Y:S02]  /*4ca0*/  LDG.E.U8 R4, desc[UR20][R24.64+0x39] ;  /* 0x0000391418047981 */ /* 0x000164000c1e1100 */
.L_x_105:
[----:B------:R-:W-:Y:S05]  /*4cb0*/  BSYNC B1 ;  /* 0x0000000000017941 */ /* 0x000fea0003800000 */
.L_x_104:
[----:B------:R-:W-:Y:S05]  /*4cc0*/  @P1 BRA `(.L_x_106) ;  /* 0x0000000800601947 */ /* 0x000fea0003800000 */
[----:B-----5:R-:W-:-:S04]  /*4cd0*/  LOP3.LUT R4, R4, 0xff, RZ, 0xc0, !PT ;  /* 0x000000ff04047812 */ /* 0x020fc800078ec0ff */
[----:B------:R-:W-:-:S05]  /*4ce0*/  F2FP.F16.E4M3.UNPACK_B R4, R4 ;  /* 0x00000004ff04723e */ /* 0x000fca00020006ff */
[----:B0-----:R-:W-:-:S05]  /*4cf0*/  HADD2.F32 R5, -RZ, R4.H0_H0 ;  /* 0x20000004ff057230 */ /* 0x001fca0000004100 */
[----:B------:R-:W-:-:S04]  /*4d00*/  FMUL R5, R5, R16 ;  /* 0x0000001005057220 */ /* 0x000fc80000400000 */
[----:B------:R-:W-:-:S05]  /*4d10*/  FFMA R5, R22, R13, R5 ;  /* 0x0000000d16057223 */ /* 0x000fca0000000005 */
[----:B------:R-:W-:-:S05]  /*4d20*/  F2FP.SATFINITE.E4M3.F32.PACK_AB_MERGE_C R5, RZ, R5, RZ ;  /* 0x00000005ff05723e */ /* 0x000fca00048070ff */
[----:B------:R0:W-:Y:S01]  /*4d30*/  STG.E.U8 desc[UR20][R14.64+0x39], R5 ;  /* 0x000039050e007986 */ /* 0x0001e2000c101114 */
[----:B------:R-:W-:Y:S05]  /*4d40*/  BRA `(.L_x_106) ;  /* 0x0000000800407947 */ /* 0x000fea0003800000 */
.L_x_41:
[----:B------:R-:W-:Y:S01]  /*4d50*/  ISETP.GE.AND P1, PT, R26, 0x2, PT ;  /* 0x000000021a00780c */ /* 0x000fe20003f26270 */
[-C--:B------:R-:W-:Y:S01]  /*4d60*/  FMUL R84, R84, R13.reuse ;  /* 0x0000000d54547220 */ /* 0x080fe20000400000 */
[----:B------:R-:W-:Y:S01]  /*4d70*/  ISETP.GE.AND P3, PT, R26, 0x1, PT ;  /* 0x000000011a00780c */ /* 0x000fe20003f66270 */
[-C--:B------:R-:W-:Y:S01]  /*4d80*/  FMUL R83, R83, R13.reuse ;  /* 0x0000000d53537220 */ /* 0x080fe20000400000 */
[C---:B------:R-:W-:Y:S01]  /*4d90*/  ISETP.LT.OR P5, PT, R6.reuse, 0x1, !P1 ;  /* 0x000000010600780c */ /* 0x040fe20004fa1670 */
[-C--:B------:R-:W-:Y:S01]  /*4da0*/  FMUL R81, R81, R13.reuse ;  /* 0x0000000d51517220 */ /* 0x080fe20000400000 */
[----:B------:R-:W-:Y:S01]  /*4db0*/  ISETP.LT.OR P2, PT, R6, 0x1, !P3 ;  /* 0x000000010600780c */ /* 0x000fe20005f41670 */
[-C--:B------:R-:W-:Y:S01]  /*4dc0*/  FMUL R82, R82, R13.reuse ;  /* 0x0000000d52527220 */ /* 0x080fe20000400000 */
[----:B------:R-:W-:Y:S01]  /*4dd0*/  ISETP.LT.OR P3, PT, R6, 0x9, !P3 ;  /* 0x000000090600780c */ /* 0x000fe20005f61670 */
[-C--:B------:R-:W-:Y:S01]  /*4de0*/  FMUL R79, R79, R13.reuse ;  /* 0x0000000d4f4f7220 */ /* 0x080fe20000400000 */
[----:B------:R-:W-:Y:S01]  /*4df0*/  F2FP.SATFINITE.E4M3.F32.PACK_AB_MERGE_C R5, RZ, R84, RZ ;  /* 0x00000054ff05723e */ /* 0x000fe200048070ff */
[----:B------:R-:W-:Y:S01]  /*4e00*/  FMUL R80, R80, R13 ;  /* 0x0000000d50507220 */ /* 0x000fe20000400000 */
[----:B------:R-:W-:Y:S01]  /*4e10*/  F2FP.SATFINITE.E4M3.F32.PACK_AB_MERGE_C R83, RZ, R83, RZ ;  /* 0x00000053ff53723e */ /* 0x000fe200048070ff */
[----:B------:R-:W-:Y:S01]  /*4e20*/  FMUL R77, R77, R13 ;  /* 0x0000000d4d4d7220 */ /* 0x000fe20000400000 */
[----:B------:R-:W-:Y:S01]  /*4e30*/  F2FP.SATFINITE.E4M3.F32.PACK_AB_MERGE_C R81, RZ, R81, RZ ;  /* 0x00000051ff51723e */ /* 0x000fe200048070ff */
[-C--:B------:R-:W-:Y:S01]  /*4e40*/  FMUL R78, R78, R13.reuse ;  /* 0x0000000d4e4e7220 */ /* 0x080fe20000400000 */
[----:B------:R-:W-:Y:S01]  /*4e50*/  ISETP.LT.OR P1, PT, R6, 0x9, !P1 ;  /* 0x000000090600780c */ /* 0x000fe20004f21670 */
[----:B------:R0:W-:Y:S01]  /*4e60*/  @!P5 STG.E.U8 desc[UR20][R18.64+0x1], R5 ;  /* 0x000001051200d986 */ /* 0x0001e2000c101114 */
[C---:B------:R-:W-:Y:S01]  /*4e70*/  ISETP.GE.AND P5, PT, R26.reuse, 0x9, PT ;  /* 0x000000091a00780c */ /* 0x040fe20003fa6270 */
[----:B------:R-:W-:Y:S01]  /*4e80*/  FMUL R75, R75, R13 ;  /* 0x0000000d4b4b7220 */ /* 0x000fe20000400000 */
[----:B------:R-:W-:Y:S01]  /*4e90*/  F2FP.SATFINITE.E4M3.F32.PACK_AB_MERGE_C R79, RZ, R79, RZ ;  /* 0x0000004fff4f723e */ /* 0x000fe200048070ff */
[----:B------:R-:W-:Y:S01]  /*4ea0*/  @!P2 STG.E.U8 desc[UR20][R18.64], R83 ;  /* 0x000000531200a986 */ /* 0x000fe2000c101114 */
[----:B------:R-:W-:Y:S01]  /*4eb0*/  ISETP.GE.AND P2, PT, R26, 0xa, PT ;  /* 0x0000000a1a00780c */ /* 0x000fe20003f46270 */
[-C--:B------:R-:W-:Y:S01]  /*4ec0*/  FMUL R76, R76, R13.reuse ;  /* 0x0000000d4c4c7220 */ /* 0x080fe20000400000 */
[----:B------:R-:W-:Y:S01]  /*4ed0*/  F2FP.SATFINITE.E4M3.F32.PACK_AB_MERGE_C R25, RZ, R80, RZ ;  /* 0x00000050ff19723e */ /* 0x000fe200048070ff */
[----:B------:R-:W-:Y:S01]  /*4ee0*/  @!P3 STG.E.U8 desc[UR20][R14.64], R81 ;  /* 0x000000510e00b986 */ /* 0x000fe2000c101114 */
[C---:B------:R-:W-:Y:S01]  /*4ef0*/  ISETP.LT.OR P3, PT, R6.reuse, 0x1, !P5 ;  /* 0x000000010600780c */ /* 0x040fe20006f61670 */
[-C--:B------:R-:W-:Y:S01]  /*4f00*/  FMUL R73, R73, R13.reuse ;  /* 0x0000000d49497220 */ /* 0x080fe20000400000 */
[----:B------:R-:W-:Y:S01]  /*4f10*/  ISETP.LT.OR P6, PT, R6, 0x1, !P2 ;  /* 0x000000010600780c */ /* 0x000fe200057c1670 */
[-C--:B------:R-:W-:Y:S01]  /*4f20*/  FMUL R74, R74, R13.reuse ;  /* 0x0000000d4a4a7220 */ /* 0x080fe20000400000 */
[----:B------:R-:W-:Y:S01]  /*4f30*/  ISETP.LT.OR P5, PT, R6, 0x9, !P5 ;  /* 0x000000090600780c */ /* 0x000fe20006fa1670 */
[-C--:B------:R-:W-:Y:S01]  /*4f40*/  FMUL R71, R71, R13.reuse ;  /* 0x0000000d47477220 */ /* 0x080fe20000400000 */
[----:B0-----:R-:W-:Y:S01]  /*4f50*/  F2FP.SATFINITE.E4M3.F32.PACK_AB_MERGE_C R5, RZ, R82, RZ ;  /* 0x00000052ff05723e */ /* 0x001fe200048070ff */
[----:B------:R-:W-:Y:S01]  /*4f60*/  FMUL R72, R72, R13 ;  /* 0x0000000d48487220 */ /* 0x000fe20000400000 */
[----:B------:R-:W-:Y:S01]  /*4f70*/  F2FP.SATFINITE.E4M3.F32.PACK_AB_MERGE_C R77, RZ, R77, RZ ;  /* 0x0000004dff4d723e */ /* 0x000fe200048070ff */
[-C--:B------:R-:W-:Y:S01]  /*4f80*/  FMUL R69, R69, R13.reuse ;  /* 0x0000000d45457220 */ /* 0x080fe20000400000 */
[----:B------:R-:W-:Y:S01]  /*4f90*/  ISETP.LT.OR P2, PT, R6, 0x9, !P2 ;  /* 0x000000090600780c */ /* 0x000fe20005741670 */
[----:B------:R0:W-:Y:S01]  /*4fa0*/  @!P1 STG.E.U8 desc[UR20][R14.64+0x1], R5 ;  /* 0x000001050e009986 */ /* 0x0001e2000c101114 */
[----:B------:R-:W-:Y:S01]  /*4fb0*/  ISETP.GE.AND P1, PT, R26, 0x12, PT ;  /* 0x000000121a00780c */ /* 0x000fe20003f26270 */
[----:B------:R-:W-:Y:S01]  /*4fc0*/  FMUL R70, R70, R13 ;  /* 0x0000000d46467220 */ /* 0x000fe20000400000 */
[----:B------:R-:W-:Y:S01]  /*4fd0*/  F2FP.SATFINITE.E4M3.F32.PACK_AB_MERGE_C R75, RZ, R75, RZ ;  /* 0x0000004bff4b723e */ /* 0x000fe200048070ff */
[----:B------:R-:W-:Y:S01]  /*4fe0*/  @!P3 STG.E.U8 desc[UR20][R18.64+0x8], R79 ;  /* 0x0000084f1200b986 */ /* 0x000fe2000c101114 */
[----:B------:R-:W-:Y:S01]  /*4ff0*/  ISETP.GE.AND P3, PT, R26, 0x11, PT ;  /* 0x000000111a00780c */ /* 0x000fe20003f66270 */
[----:B------:R-:W-:Y:S01]  /*5000*/  FMUL R68, R68, R13 ;  /* 0x0000000d44447220 */ /* 0x000fe20000400000 */
[----:B------:R-:W-:Y:S01]  /*5010*/  F2FP.SATFINITE.E4M3.F32.PACK_AB_MERGE_C R73, RZ, R73, RZ ;  /* 0x00000049ff49723e */ /* 0x000fe200048070ff */
[----:B------:R1:W-:Y:S01]  /*5020*/  @!P6 STG.E.U8 desc[UR20][R18.64+0x9], R25 ;  /* 0x000009191200e986 */ /* 0x0003e2000c101114 */
[C---:B------:R-:W-:Y:S01]  /*5030*/  ISETP.LT.OR P6, PT, R6.reuse, 0x1, !P1 ;  /* 0x000000010600780c */ /* 0x040fe20004fc1670 */
[-C--:B------:R-:W-:Y:S01]  /*5040*/  FMUL R67, R67, R13.reuse ;  /* 0x0000000d43437220 */ /* 0x080fe20000400000 */
[C---:B------:R-:W-:Y:S01]  /*5050*/  ISETP.LT.OR P1, PT, R6.reuse, 0x9, !P1 ;  /* 0x000000090600780c */ /* 0x040fe20004f21670 */
[----:B------:R-:W-:Y:S01]  /*5060*/  @!P5 STG.E.U8 desc[UR20][R14.64+0x8], R77 ;  /* 0x0000084d0e00d986 */ /* 0x000fe2000c101114 */
[C---:B------:R-:W-:Y:S01]  /*5070*/  ISETP.LT.OR P5, PT, R6.reuse, 0x1, !P3 ;  /* 0x000000010600780c */ /* 0x040fe20005fa1670 */
[-C--:B------:R-:W-:Y:S01]  /*5080*/  FMUL R65, R65, R13.reuse ;  /* 0x0000000d41417220 */ /* 0x080fe20000400000 */
[----:B------:R-:W-:Y:S01]  /*5090*/  ISETP.LT.OR P3, PT, R6, 0x9, !P3 ;  /* 0x000000090600780c */ /* 0x000fe20005f61670 */
[-C--:B------:R-:W-:Y:S01]  /*50a0*/  FMUL R66, R66, R13.reuse ;  /* 0x0000000d42427220 */ /* 0x080fe20000400000 */
[----:B0-----:R-:W-:Y:S01]  /*50b0*/  F2FP.SATFINITE.E4M3.F32.PACK_AB_MERGE_C R5, RZ, R78, RZ ;  /* 0x0000004eff05723e */ /* 0x001fe200048070ff */
[----:B------:R-:W-:Y:S01]  /*50c0*/  FMUL R64, R64, R13 ;  /* 0x0000000d40407220 */ /* 0x000fe20000400000 */
[----:B------:R-:W-:Y:S01]  /*50d0*/  F2FP.SATFINITE.E4M3.F32.PACK_AB_MERGE_C R71, RZ, R71, RZ ;  /* 0x00000047ff47723e */ /* 0x000fe200048070ff */
[-C--:B------:R-:W-:Y:S01]  /*50e0*/  FMUL R63, R63, R13.reuse ;  /* 0x0000000d3f3f7220 */ /* 0x080fe20000400000 */
[----:B-1----:R-:W-:Y:S01]  /*50f0*/  F2FP.SATFINITE.E4M3.F32.PACK_AB_MERGE_C R25, RZ, R76, RZ ;  /* 0x0000004cff19723e */ /* 0x002fe200048070ff */
[----:B------:R0:W-:Y:S01]  /*5100*/  @!P2 STG.E.U8 desc[UR20][R14.64+0x9], R5 ;  /* 0x000009050e00a986 */ /* 0x0001e2000c101114 */
[C---:B------:R-:W-:Y:S01]  /*5110*/  ISETP.GE.AND P2, PT, R26.reuse, 0x1a, PT ;  /* 0x0000001a1a00780c */ /* 0x040fe20003f46270 */
        /* <DEDUP_REMOVED lines=29> */
[----:B------:R-:W-:Y:S01]  /*52f0*/  ISETP.LT.OR P6, PT, R6, 0x1, !P3 ;  /* 0x000000010600780c */ /* 0x000fe20005fc1670 */
[----:B------:R-:W-:Y:S01]  /*5300*/  FMUL R22, R22, R13 ;  /* 0x0000000d16167220 */ /* 0x000fe20000400000 */
[C---:B------:R-:W-:Y:S01]  /*5310*/  ISETP.LT.OR P3, PT, R6.reuse, 0x9, !P3 ;  /* 0x000000090600780c */ /* 0x040fe20005f61670 */
[----:B------:R-:W-:Y:S01]  /*5320*/  @!P5 STG.E.U8 desc[UR20][R14.64+0x18], R69 ;  /* 0x000018450e00d986 */ /* 0x000fe2000c101114 */
[----:B------:R-:W-:-:S02]  /*5330*/  ISETP.LT.OR P5, PT, R6, 0x1, !P1 ;  /* 0x000000010600780c */ /* 0x000fc40004fa1670 */
[----:B0-----:R-:W-:Y:S02]  /*5340*/  F2FP.SATFINITE.E4M3.F32.PACK_AB_MERGE_C R5, RZ, R70, RZ ;  /* 0x00000046ff05723e */ /* 0x001fe400048070ff */
[----:B------:R-:W-:Y:S02]  /*5350*/  ISETP.LT.OR P1, PT, R6, 0x9, !P1 ;  /* 0x000000090600780c */ /* 0x000fe40004f21670 */
[----:B------:R-:W-:Y:S01]  /*5360*/  F2FP.SATFINITE.E4M3.F32.PACK_AB_MERGE_C R59, RZ, R59, RZ ;  /* 0x0000003bff3b723e */ /* 0x000fe200048070ff */
[----:B------:R0:W-:Y:S01]  /*5370*/  @!P2 STG.E.U8 desc[UR20][R14.64+0x19], R5 ;  /* 0x000019050e00a986 */ /* 0x0001e2000c101114 */
[----:B-1----:R-:W-:Y:S02]  /*5380*/  F2FP.SATFINITE.E4M3.F32.PACK_AB_MERGE_C R25, RZ, R68, RZ ;  /* 0x00000044ff19723e */ /* 0x002fe400048070ff */
[----:B------:R-:W-:Y:S01]  /*5390*/  ISETP.GE.AND P2, PT, R26, 0x2a, PT ;  /* 0x0000002a1a00780c */ /* 0x000fe20003f46270 */
[----:B------:R-:W-:Y:S01]  /*53a0*/  @!P6 STG.E.U8 desc[UR20][R18.64+0x20], R67 ;  /* 0x000020431200e986 */ /* 0x000fe2000c101114 */
[----:B------:R-:W-:-:S02]  /*53b0*/  F2FP.SATFINITE.E4M3.F32.PACK_AB_MERGE_C R57, RZ, R57, RZ ;  /* 0x00000039ff39723e */ /* 0x000fc400048070ff */
[----:B------:R-:W-:Y:S01]  /*53c0*/  F2FP.SATFINITE.E4M3.F32.PACK_AB_MERGE_C R23, RZ, R23, RZ ;  /* 0x00000017ff17723e */ /* 0x000fe200048070ff */
[----:B------:R1:W-:Y:S01]  /*53d0*/  @!P5 STG.E.U8 desc[UR20][R18.64+0x21], R25 ;  /* 0x000021191200d986 */ /* 0x0003e2000c101114 */
[----:B------:R-:W-:Y:S02]  /*53e0*/  ISETP.GE.AND P5, PT, R26, 0x29, PT ;  /* 0x000000291a00780c */ /* 0x000fe40003fa6270 */
[----:B------:R-:W-:Y:S01]  /*53f0*/  F2FP.SATFINITE.E4M3.F32.PACK_AB_MERGE_C R21, RZ, R21, RZ ;  /* 0x00000015ff15723e */ /* 0x000fe200048070ff */
[----:B------:R-:W-:Y:S01]  /*5400*/  @!P3 STG.E.U8 desc[UR20][R14.64+0x20], R65 ;  /* 0x000020410e00b986 */ /* 0x000fe2000c101114 */
[C---:B------:R-:W-:Y:S02]  /*5410*/  ISETP.LT.OR P3, PT, R6.reuse, 0x1, !P2 ;  /* 0x000000010600780c */ /* 0x040fe40005761670 */
[C---:B------:R-:W-:Y:S02]  /*5420*/  ISETP.LT.OR P6, PT, R6.reuse, 0x1, !P5 ;  /* 0x000000010600780c */ /* 0x040fe40006fc1670 */
[----:B------:R-:W-:-:S02]  /*5430*/  ISETP.LT.OR P5, PT, R6, 0x9, !P5 ;  /* 0x000000090600780c */ /* 0x000fc40006fa1670 */
[----:B0-----:R-:W-:Y:S02]  /*5440*/  F2FP.SATFINITE.E4M3.F32.PACK_AB_MERGE_C R5, RZ, R66, RZ ;  /* 0x00000042ff05723e */ /* 0x001fe400048070ff */
[----:B-1----:R-:W-:Y:S02]  /*5450*/  F2FP.SATFINITE.E4M3.F32.PACK_AB_MERGE_C R25, RZ, R64, RZ ;  /* 0x00000040ff19723e */ /* 0x002fe400048070ff */
[----:B------:R-:W-:Y:S01]  /*5460*/  ISETP.LT.OR P2, PT, R6, 0x9, !P2 ;  /* 0x000000090600780c */ /* 0x000fe20005741670 */
[----:B------:R0:W-:Y:S01]  /*5470*/  @!P1 STG.E.U8 desc[UR20][R14.64+0x21], R5 ;  /* 0x000021050e009986 */ /* 0x0001e2000c101114 */
[C---:B------:R-:W-:Y:S02]  /*5480*/  ISETP.GE.AND P1, PT, R26.reuse, 0x31, PT ;  /* 0x000000311a00780c */ /* 0x040fe40003f26270 */
[----:B------:R-:W-:Y:S01]  /*5490*/  F2FP.SATFINITE.E4M3.F32.PACK_AB_MERGE_C R27, RZ, R22, RZ ;  /* 0x00000016ff1b723e */ /* 0x000fe200048070ff */
[----:B------:R1:W-:Y:S01]  /*54a0*/  @!P3 STG.E.U8 desc[UR20][R18.64+0x29], R25 ;  /* 0x000029191200b986 */ /* 0x0003e2000c101114 */
[----:B------:R-:W-:-:S03]  /*54b0*/  ISETP.GE.AND P3, PT, R26, 0x32, PT ;  /* 0x000000321a00780c */ /* 0x000fc60003f66270 */
[----:B------:R-:W-:Y:S01]  /*54c0*/  @!P6 STG.E.U8 desc[UR20][R18.64+0x28], R63 ;  /* 0x0000283f1200e986 */ /* 0x000fe2000c101114 */
[C---:B------:R-:W-:Y:S02]  /*54d0*/  ISETP.LT.OR P6, PT, R6.reuse, 0x1, !P1 ;  /* 0x000000010600780c */ /* 0x040fe40004fc1670 */
[C---:B------:R-:W-:Y:S01]  /*54e0*/  ISETP.LT.OR P1, PT, R6.reuse, 0x9, !P1 ;  /* 0x000000090600780c */ /* 0x040fe20004f21670 */
[----:B------:R-:W-:Y:S01]  /*54f0*/  @!P5 STG.E.U8 desc[UR20][R14.64+0x28], R61 ;  /* 0x0000283d0e00d986 */ /* 0x000fe2000c101114 */
[C---:B------:R-:W-:Y:S02]  /*5500*/  ISETP.LT.OR P5, PT, R6.reuse, 0x1, !P3 ;  /* 0x000000010600780c */ /* 0x040fe40005fa1670 */
[----:B0-----:R-:W-:Y:S02]  /*5510*/  F2FP.SATFINITE.E4M3.F32.PACK_AB_MERGE_C R5, RZ, R62, RZ ;  /* 0x0000003eff05723e */ /* 0x001fe400048070ff */
[----:B-1----:R-:W-:Y:S02]  /*5520*/  F2FP.SATFINITE.E4M3.F32.PACK_AB_MERGE_C R25, RZ, R60, RZ ;  /* 0x0000003cff19723e */ /* 0x002fe400048070ff */
[----:B------:R-:W-:Y:S01]  /*5530*/  ISETP.LT.OR P3, PT, R6, 0x9, !P3 ;  /* 0x000000090600780c */ /* 0x000fe20005f61670 */
[----:B------:R0:W-:Y:S01]  /*5540*/  @!P2 STG.E.U8 desc[UR20][R14.64+0x29], R5 ;  /* 0x000029050e00a986 */ /* 0x0001e2000c101114 */
[----:B------:R-:W-:-:S03]  /*5550*/  ISETP.GE.AND P2, PT, R26, 0x39, PT ;  /* 0x000000391a00780c */ /* 0x000fc60003f46270 */
[----:B------:R-:W-:Y:S01]  /*5560*/  @!P6 STG.E.U8 desc[UR20][R18.64+0x30], R59 ;  /* 0x0000303b1200e986 */ /* 0x000fe2000c101114 */
[----:B------:R-:W-:-:S03]  /*5570*/  ISETP.GE.AND P6, PT, R26, 0x3a, PT ;  /* 0x0000003a1a00780c */ /* 0x000fc60003fc6270 */
[----:B------:R1:W-:Y:S01]  /*5580*/  @!P5 STG.E.U8 desc[UR20][R18.64+0x31], R25 ;  /* 0x000031191200d986 */ /* 0x0003e2000c101114 */
[C---:B------:R-:W-:Y:S02]  /*5590*/  ISETP.LT.OR P5, PT, R6.reuse, 0x1, !P6 ;  /* 0x000000010600780c */ /* 0x040fe400077a1670 */
[C---:B------:R-:W-:Y:S01]  /*55a0*/  ISETP.LT.OR P6, PT, R6.reuse, 0x9, !P6 ;  /* 0x000000090600780c */ /* 0x040fe200077c1670 */
[----:B------:R2:W-:Y:S01]  /*55b0*/  @!P1 STG.E.U8 desc[UR20][R14.64+0x30], R57 ;  /* 0x000030390e009986 */ /* 0x0005e2000c101114 */
[C---:B------:R-:W-:Y:S02]  /*55c0*/  ISETP.LT.OR P1, PT, R6.reuse, 0x1, !P2 ;  /* 0x000000010600780c */ /* 0x040fe40005721670 */
[----:B------:R-:W-:Y:S02]  /*55d0*/  ISETP.LT.OR P2, PT, R6, 0x9, !P2 ;  /* 0x000000090600780c */ /* 0x000fe40005741670 */
[----:B0-----:R-:W-:Y:S02]  /*55e0*/  F2FP.SATFINITE.E4M3.F32.PACK_AB_MERGE_C R5, RZ, R58, RZ ;  /* 0x0000003aff05723e */ /* 0x001fe400048070ff */
[----:B-1----:R-:W-:-:S03]  /*55f0*/  F2FP.SATFINITE.E4M3.F32.PACK_AB_MERGE_C R25, RZ, R56, RZ ;  /* 0x00000038ff19723e */ /* 0x002fc600048070ff */
[----:B------:R2:W-:Y:S04]  /*5600*/  @!P3 STG.E.U8 desc[UR20][R14.64+0x31], R5 ;  /* 0x000031050e00b986 */ /* 0x0005e8000c101114 */
[----:B------:R2:W-:Y:S04]  /*5610*/  @!P1 STG.E.U8 desc[UR20][R18.64+0x38], R23 ;  /* 0x0000381712009986 */ /* 0x0005e8000c101114 */
[----:B------:R2:W-:Y:S04]  /*5620*/  @!P5 STG.E.U8 desc[UR20][R18.64+0x39], R25 ;  /* 0x000039191200d986 */ /* 0x0005e8000c101114 */
[----:B------:R2:W-:Y:S04]  /*5630*/  @!P2 STG.E.U8 desc[UR20][R14.64+0x38], R21 ;  /* 0x000038150e00a986 */ /* 0x0005e8000c101114 */
[----:B------:R2:W-:Y:S02]  /*5640*/  @!P6 STG.E.U8 desc[UR20][R14.64+0x39], R27 ;  /* 0x0000391b0e00e986 */ /* 0x0005e4000c101114 */
.L_x_106:
[----:B------:R-:W-:Y:S05]  /*5650*/  BSYNC B0 ;  /* 0x0000000000007941 */ /* 0x000fea0003800000 */
.L_x_40:
[C---:B------:R-:W-:Y:S01]  /*5660*/  LEA R2, P1, R8.reuse, R2, 0x1 ;  /* 0x0000000208027211 */ /* 0x040fe200078208ff */
[----:B------:R-:W-:Y:S01]  /*5670*/  ULDC.64 UR6, c[0x0][0x650] ;  /* 0x0001940000067ab9 */ /* 0x000fe20000000a00 */
[----:B-----5:R-:W-:Y:S01]  /*5680*/  IMAD.U32 R4, RZ, RZ, UR16 ;  /* 0x00000010ff047e24 */ /* 0x020fe2000f8e00ff */
[----:B012---:R-:W-:Y:S01]  /*5690*/  PRMT R14, RZ, 0x7610, R14 ;  /* 0x00007610ff0e7816 */ /* 0x007fe2000000000e */
[----:B------:R-:W-:Y:S01]  /*56a0*/  IMAD.MOV.U32 R6, RZ, RZ, -0x1 ;  /* 0xffffffffff067424 */ /* 0x000fe200078e00ff */
[----:B------:R-:W-:Y:S01]  /*56b0*/  LEA.HI.X R3, R8, R3, R0, 0x1, P1 ;  /* 0x0000000308037211 */ /* 0x000fe200008f0c00 */
[----:B------:R0:W-:Y:S01]  /*56c0*/  SYNCS.ARRIVE.TRANS64.A1T0 RZ, [R4+UR23], RZ ;  /* 0x000000ff04ff79a7 */ /* 0x0001e20008100017 */
[----:B------:R-:W-:Y:S01]  /*56d0*/  ISETP.GE.U32.AND P1, PT, R2, UR6, PT ;  /* 0x0000000602007c0c */ /* 0x000fe2000bf26070 */
[----:B------:R-:W-:-:S03]  /*56e0*/  IMAD.MOV.U32 R5, RZ, RZ, -0x1 ;  /* 0xffffffffff057424 */ /* 0x000fc600078e00ff */
[----:B------:R-:W-:Y:S01]  /*56f0*/  ISETP.GE.U32.AND.EX P1, PT, R3, UR7, PT, P1 ;  /* 0x0000000703007c0c */ /* 0x000fe2000bf26110 */
[----:B0-----:R-:W-:-:S12]  /*5700*/  IMAD.MOV.U32 R4, RZ, RZ, -0x1 ;  /* 0xffffffffff047424 */ /* 0x001fd800078e00ff */
[----:B------:R-:W-:Y:S05]  /*5710*/  @P1 BRA `(.L_x_107) ;  /* 0x0000000400601947 */ /* 0x000fea0003800000 */
[----:B------:R-:W0:Y:S01]  /*5720*/  S2R R26, SR_CTAID.X ;  /* 0x00000000001a7919 */ /* 0x000e220000002500 */
[----:B------:R-:W1:Y:S01]  /*5730*/  LDC.64 R22, c[0x0][0x628] ;  /* 0x00018a00ff167b82 */ /* 0x000e620000000a00 */
[----:B------:R-:W-:Y:S01]  /*5740*/  ULDC UR6, c[0x0][0x150] ;  /* 0x0000540000067ab9 */ /* 0x000fe20000000800 */
[----:B------:R-:W-:Y:S01]  /*5750*/  IMAD.MOV.U32 R18, RZ, RZ, R2 ;  /* 0x000000ffff127224 */ /* 0x000fe200078e0002 */
[----:B------:R-:W2:Y:S01]  /*5760*/  S2R R28, SR_CTAID.Y ;  /* 0x00000000001c7919 */ /* 0x000ea20000002600 */
[----:B------:R-:W-:-:S04]  /*5770*/  IMAD.MOV.U32 R19, RZ, RZ, R3 ;  /* 0x000000ffff137224 */ /* 0x000fc800078e0003 */
[----:B------:R-:W2:Y:S08]  /*5780*/  LDC R29, c[0x0][0x144] ;  /* 0x00005100ff1d7b82 */ /* 0x000eb00000000800 */
[----:B------:R-:W2:Y:S08]  /*5790*/  LDC R6, c[0x0][0x630] ;  /* 0x00018c00ff067b82 */ /* 0x000eb00000000800 */
[----:B---34-:R-:W3:Y:S01]  /*57a0*/  LDC.64 R24, c[0x0][0x620] ;  /* 0x00018800ff187b82 */ /* 0x018ee20000000a00 */
[----:B-1----:R-:W-:-:S04]  /*57b0*/  ISETP.NE.U32.AND P1, PT, R22, RZ, PT ;  /* 0x000000ff1600720c */ /* 0x002fc80003f25070 */
[----:B------:R-:W-:Y:S02]  /*57c0*/  ISETP.NE.AND.EX P1, PT, R23, RZ, PT, P1 ;  /* 0x000000ff1700720c */ /* 0x000fe40003f25310 */
[----:B0-----:R-:W-:-:S05]  /*57d0*/  I2FP.F32.U32 R4, R26 ;  /* 0x0000001a00047245 */ /* 0x001fca0000201000 */
[----:B------:R-:W-:-:S04]  /*57e0*/  FMUL R4, R4, UR6 ;  /* 0x0000000604047c20 */ /* 0x000fc80008400000 */
[----:B------:R0:W1:Y:S02]  /*57f0*/  F2I.U32.TRUNC.NTZ R27, R4 ;  /* 0x00000004001b7305 */ /* 0x000064000020f000 */
[----:B--2---:R-:W-:Y:S05]  /*5800*/  @!P1 BRA `(.L_x_108) ;  /* 0x0000000000289947 */ /* 0x004fea0003800000 */
[----:B------:R-:W2:Y:S02]  /*5810*/  LDC R5, c[0x0][0x634] ;  /* 0x00018d00ff057b82 */ /* 0x000ea40000000800 */
[----:B--2---:R-:W-:-:S05]  /*5820*/  IADD3 R19, P1, R2, R5, RZ ;  /* 0x0000000502137210 */ /* 0x004fca0007f3e0ff */
[----:B------:R-:W-:-:S04]  /*5830*/  IMAD.X R21, RZ, RZ, R3, P1 ;  /* 0x000000ffff157224 */ /* 0x000fc800008e0603 */
[----:B0-----:R-:W-:-:S04]  /*5840*/  IMAD.WIDE.U32 R4, R21, R22, RZ ;  /* 0x0000001615047225 */ /* 0x001fc800078e00ff */
[----:B------:R-:W-:-:S04]  /*5850*/  IMAD.WIDE.U32 R14, P1, R19, R23, R4 ;  /* 0x00000017130e7225 */ /* 0x000fc80007820004 */
[----:B------:R-:W-:-:S04]  /*5860*/  IMAD.WIDE.U32 R4, R19, R22, RZ ;  /* 0x0000001613047225 */ /* 0x000fc800078e00ff */
[----:B------:R-:W-:Y:S01]  /*5870*/  IMAD.X R19, RZ, RZ, RZ, P1 ;  /* 0x000000ffff137224 */ /* 0x000fe200008e06ff */
[----:B------:R-:W-:Y:S01]  /*5880*/  IADD3 RZ, P1, R5, R14, RZ ;  /* 0x0000000e05ff7210 */ /* 0x000fe20007f3e0ff */
[----:B------:R-:W-:-:S04]  /*5890*/  IMAD.MOV.U32 R18, RZ, RZ, R15 ;  /* 0x000000ffff127224 */ /* 0x000fc800078e000f */
[----:B------:R-:W-:-:S08]  /*58a0*/  IMAD.WIDE.U32.X R18, R21, R23, R18, P1 ;  /* 0x0000001715127225 */ /* 0x000fd000008e0412 */
.L_x_108:
[-CC-:B------:R-:W-:Y:S01]  /*58b0*/  SHF.R.U64 R23, R18, R6.reuse, R19.reuse ;  /* 0x0000000612177219 */ /* 0x180fe20000001213 */
[----:B------:R-:W2:Y:S01]  /*58c0*/  LDC.64 R32, c[0x0][0x640] ;  /* 0x00019000ff207b82 */ /* 0x000ea20000000a00 */
[----:B0-----:R-:W-:Y:S01]  /*58d0*/  SHF.R.U32.HI R4, RZ, R6, R19 ;  /* 0x00000006ff047219 */ /* 0x001fe20000011613 */
[----:B-1----:R-:W-:Y:S01]  /*58e0*/  IMAD.MOV R27, RZ, RZ, -R27 ;  /* 0x000000ffff1b7224 */ /* 0x002fe200078e0a1b */
[----:B------:R-:W-:Y:S01]  /*58f0*/  IADD3 R15, P1, RZ, -R23, RZ ;  /* 0x80000017ff0f7210 */ /* 0x000fe20007f3e0ff */
[----:B------:R-:W-:Y:S01]  /*5900*/  ULDC UR6, c[0x0][0x154] ;  /* 0x0000550000067ab9 */ /* 0x000fe20000000800 */
[----:B------:R-:W-:Y:S02]  /*5910*/  IMAD.MOV.U32 R19, RZ, RZ, 0x1 ;  /* 0x00000001ff137424 */ /* 0x000fe400078e00ff */
[----:B------:R-:W-:Y:S01]  /*5920*/  IMAD R29, R29, R27, R26 ;  /* 0x0000001b1d1d7224 */ /* 0x000fe200078e021a */
[----:B------:R-:W0:Y:S01]  /*5930*/  LDC R14, c[0x0][0x618] ;  /* 0x00018600ff0e7b82 */ /* 0x000e220000000800 */
[----:B------:R-:W-:-:S04]  /*5940*/  IMAD.X R5, RZ, RZ, ~R4, P1 ;  /* 0x000000ffff057224 */ /* 0x000fc800008e0e04 */
[-C--:B---3--:R-:W-:Y:S02]  /*5950*/  IMAD R6, R5, R24.reuse, RZ ;  /* 0x0000001805067224 */ /* 0x088fe400078e02ff */
[C---:B------:R-:W-:Y:S01]  /*5960*/  IMAD.WIDE.U32 R4, R15.reuse, R24, R2 ;  /* 0x000000180f047225 */ /* 0x040fe200078e0002 */
[----:B------:R-:W1:Y:S03]  /*5970*/  LDC R18, c[0x0][0x608] ;  /* 0x00018200ff127b82 */ /* 0x000e660000000800 */
[----:B------:R-:W-:Y:S01]  /*5980*/  IMAD R15, R15, R25, R6 ;  /* 0x000000190f0f7224 */ /* 0x000fe200078e0206 */
[----:B------:R-:W-:-:S03]  /*5990*/  I2FP.F32.U32 R6, R28 ;  /* 0x0000001c00067245 */ /* 0x000fc60000201000 */
[----:B------:R-:W-:Y:S01]  /*59a0*/  IMAD.IADD R5, R5, 0x1, R15 ;  /* 0x0000000105057824 */ /* 0x000fe200078e020f */
[----:B------:R-:W3:Y:S01]  /*59b0*/  LDC R30, c[0x0][0x658] ;  /* 0x00019600ff1e7b82 */ /* 0x000ee20000000800 */
[----:B--2---:R-:W-:Y:S01]  /*59c0*/  ISETP.NE.U32.AND P1, PT, R32, RZ, PT ;  /* 0x000000ff2000720c */ /* 0x004fe20003f25070 */
[----:B------:R-:W-:-:S03]  /*59d0*/  IMAD.MOV.U32 R15, RZ, RZ, -0x1 ;  /* 0xffffffffff0f7424 */ /* 0x000fc600078e00ff */
[----:B------:R-:W-:-:S03]  /*59e0*/  ISETP.NE.AND.EX P1, PT, R33, RZ, PT, P1 ;  /* 0x000000ff2100720c */ /* 0x000fc60003f25310 */
[----:B------:R-:W2:Y:S01]  /*59f0*/  LDC R27, c[0x0][0x148] ;  /* 0x00005200ff1b7b82 */ /* 0x000ea20000000800 */
[-CC-:B0-----:R-:W-:Y:S02]  /*5a00*/  SHF.R.U64 R22, R4, R14.reuse, R5.reuse ;  /* 0x0000000e04167219 */ /* 0x181fe40000001205 */
[----:B------:R-:W-:Y:S01]  /*5a10*/  SHF.R.U32.HI R5, RZ, R14, R5 ;  /* 0x0000000eff057219 */ /* 0x000fe20000011605 */
[----:B------:R-:W-:-:S04]  /*5a20*/  FMUL R14, R6, UR6 ;  /* 0x00000006060e7c20 */ /* 0x000fc80008400000 */
[----:B------:R-:W0:Y:S01]  /*5a30*/  LDC R26, c[0x0][0x600] ;  /* 0x00018000ff1a7b82 */ /* 0x000e220000000800 */
[----:B------:R4:W0:Y:S01]  /*5a40*/  F2I.U32.TRUNC.NTZ R25, R14 ;  /* 0x0000000e00197305 */ /* 0x000822000020f000 */
[-CC-:B-1----:R-:W-:Y:S02]  /*5a50*/  SHF.R.U64 R6, R22, R18.reuse, R5.reuse ;  /* 0x0000001216067219 */ /* 0x182fe40000001205 */
[----:B------:R-:W-:-:S04]  /*5a60*/  SHF.R.U32.HI R5, RZ, R18, R5 ;  /* 0x00000012ff057219 */ /* 0x000fc80000011605 */
[----:B------:R-:W1:Y:S01]  /*5a70*/  LDC R34, c[0x0][0x648] ;  /* 0x00019200ff227b82 */ /* 0x000e620000000800 */
[-CC-:B---3--:R-:W-:Y:S02]  /*5a80*/  SHF.R.U64 R24, R6, R30.reuse, R5.reuse ;  /* 0x0000001e06187219 */ /* 0x188fe40000001205 */
[-C--:B------:R-:W-:Y:S02]  /*5a90*/  SHF.L.U32 R15, R15, R30.reuse, RZ ;  /* 0x0000001e0f0f7219 */ /* 0x080fe400000006ff */
[-C--:B------:R-:W-:Y:S01]  /*5aa0*/  SHF.R.U32.HI R5, RZ, R30.reuse, R5 ;  /* 0x0000001eff057219 */ /* 0x080fe20000011605 */
[----:B------:R-:W-:Y:S01]  /*5ab0*/  IMAD.MOV.U32 R4, RZ, RZ, R24 ;  /* 0x000000ffff047224 */ /* 0x000fe200078e0018 */
[----:B------:R-:W-:Y:S01]  /*5ac0*/  SHF.L.U32 R30, R19, R30, RZ ;  /* 0x0000001e131e7219 */ /* 0x000fe200000006ff */
[----:B------:R-:W3:Y:S01]  /*5ad0*/  LDC R35, c[0x0][0x638] ;  /* 0x00018e00ff237b82 */ /* 0x000ee20000000800 */
[----:B------:R-:W-:-:S07]  /*5ae0*/  LOP3.LUT R31, RZ, R15, RZ, 0x33, !PT ;  /* 0x0000000fff1f7212 */ /* 0x000fce00078e33ff */
[----:B------:R-:W0:Y:S01]  /*5af0*/  LDC R36, c[0x0][0x610] ;  /* 0x00018400ff247b82 */ /* 0x000e220000000800 */
[----:B----4-:R-:W-:Y:S05]  /*5b00*/  @!P1 BRA `(.L_x_109) ;  /* 0x0000000000289947 */ /* 0x010fea0003800000 */
        /* <DEDUP_REMOVED lines=10> */
.L_x_109:
[----:B-1----:R-:W-:Y:S01]  /*5bb0*/  SHF.R.U64 R4, R4, R34, R5 ;  /* 0x0000002204047219 */ /* 0x002fe20000001205 */
[----:B0-----:R-:W-:Y:S01]  /*5bc0*/  VIADD R19, R26, 0xffffffff ;  /* 0xffffffff1a137836 */ /* 0x001fe20000000000 */
[----:B------:R-:W-:Y:S01]  /*5bd0*/  LOP3.LUT R15, R6, R31, RZ, 0xc0, !PT ;  /* 0x0000001f060f7212 */ /* 0x000fe200078ec0ff */
[----:B------:R-:W-:Y:S02]  /*5be0*/  IMAD.MOV R25, RZ, RZ, -R25 ;  /* 0x000000ffff197224 */ /* 0x000fe400078e0a19 */
[----:B------:R-:W-:Y:S02]  /*5bf0*/  IMAD.MOV R5, RZ, RZ, -R4 ;  /* 0x000000ffff057224 */ /* 0x000fe400078e0a04 */
[----:B------:R-:W-:Y:S01]  /*5c00*/  IMAD R6, R30, R4, R15 ;  /* 0x000000041e067224 */ /* 0x000fe200078e020f */
[----:B------:R-:W-:Y:S01]  /*5c10*/  LOP3.LUT R15, R22, R19, RZ, 0xc0, !PT ;  /* 0x00000013160f7212 */ /* 0x000fe200078ec0ff */
[----:B--2---:R-:W-:Y:S02]  /*5c20*/  @P4 IMAD R29, R27, R25, R28 ;  /* 0x000000191b1d4224 */ /* 0x004fe400078e021c */
[----:B---3--:R-:W-:-:S02]  /*5c30*/  IMAD R4, R5, R35, R24 ;  /* 0x0000002305047224 */ /* 0x008fc400078e0218 */
[----:B------:R-:W-:Y:S02]  /*5c40*/  IMAD R6, R6, R36, R29 ;  /* 0x0000002406067224 */ /* 0x000fe400078e021d */
[----:B------:R-:W-:Y:S02]  /*5c50*/  IMAD R5, R4, R26, R15 ;  /* 0x0000001a04057224 */ /* 0x000fe400078e020f */
[----:B------:R-:W-:-:S03]  /*5c60*/  IMAD.MOV.U32 R14, RZ, RZ, 0x1 ;  /* 0x00000001ff0e7424 */ /* 0x000fc600078e00ff */
[----:B------:R-:W-:Y:S02]  /*5c70*/  SEL R4, R5, R6, !P4 ;  /* 0x0000000605047207 */ /* 0x000fe40006000000 */
[----:B------:R-:W-:Y:S01]  /*5c80*/  SEL R6, R6, R5, !P4 ;  /* 0x0000000506067207 */ /* 0x000fe20006000000 */
[----:B------:R-:W-:-:S07]  /*5c90*/  IMAD.MOV.U32 R5, RZ, RZ, R23 ;  /* 0x000000ffff057224 */ /* 0x000fce00078e0017 */
.L_x_107:
[----:B------:R-:W-:Y:S02]  /*5ca0*/  LOP3.LUT P1, RZ, R14, 0xff, RZ, 0xc0, !PT ;  /* 0x000000ff0eff7812 */ /* 0x000fe4000782c0ff */
[----:B------:R-:W-:-:S11]  /*5cb0*/  LOP3.LUT R86, R86, 0x1, RZ, 0x3c, !PT ;  /* 0x0000000156567812 */ /* 0x000fd600078e3cff */
[----:B------:R-:W-:Y:S05]  /*5cc0*/  @P1 BRA `(.L_x_110) ;  /* 0xffffffc000001947 */ /* 0x000fea000383ffff */
[----:B------:R-:W-:Y:S05]  /*5cd0*/  EXIT ;  /* 0x000000000000794d */ /* 0x000fea0003800000 */
.L_x_18:
[----:B------:R-:W-:-:S08]  /*5ce0*/  ISETP.NE.AND P0, PT, R22, RZ, PT ;  /* 0x000000ff1600720c */ /* 0x000fd00003f05270 */
[----:B--2-45:R-:W0:-:S00]  /*5cf0*/  USETMAXREG.DEALLOC.CTAPOOL 0x28 ;  /* 0x00000028000079c8 */ /* 0x034e0000080e0500 */
[----:B------:R-:W-:Y:S05]  /*5d00*/  @P0 EXIT ;  /* 0x000000000000094d */ /* 0x000fea0003800000 */
[----:B0-----:R-:W-:Y:S01]  /*5d10*/  LOP3.LUT P0, RZ, R17, 0xff, RZ, 0xc0, !PT ;  /* 0x000000ff11ff7812 */ /* 0x001fe2000780c0ff */
[----:B------:R-:W-:Y:S02]  /*5d20*/  IMAD.MOV.U32 R12, RZ, RZ, 0x1 ;  /* 0x00000001ff0c7424 */ /* 0x000fe400078e00ff */
[----:B------:R-:W-:-:S10]  /*5d30*/  IMAD.MOV.U32 R13, RZ, RZ, RZ ;  /* 0x000000ffff0d7224 */ /* 0x000fd400078e00ff */
[----:B------:R-:W-:Y:S05]  /*5d40*/  @!P0 BRA `(.L_x_111) ;  /* 0x0000000c001c8947 */ /* 0x000fea0003800000 */
[----:B------:R-:W0:Y:S01]  /*5d50*/  S2UR UR8, SR_CgaCtaId ;  /* 0x00000000000879c3 */ /* 0x000e220000008800 */
[----:B------:R-:W-:Y:S01]  /*5d60*/  LOP3.LUT P0, RZ, R11, 0x1f, RZ, 0xc0, !PT ;  /* 0x0000001f0bff7812 */ /* 0x000fe2000780c0ff */
[----:B------:R-:W-:Y:S01]  /*5d70*/  ULDC UR5, c[0x0][0x658] ;  /* 0x0001960000057ab9 */ /* 0x000fe20000000800 */
[----:B------:R-:W-:Y:S01]  /*5d80*/  UMOV UR6, 0xffffffff ;  /* 0xffffffff00067882 */ /* 0x000fe20000000000 */
[----:B------:R-:W-:Y:S01]  /*5d90*/  BSSY B0, `(.L_x_111) ;  /* 0x00000c2000007945 */ /* 0x000fe20003800000 */
[----:B------:R-:W-:Y:S01]  /*5da0*/  USHF.L.U32 UR6, UR6, UR5, URZ ;  /* 0x0000000506067299 */ /* 0x000fe2000800063f */
[C---:B------:R-:W-:Y:S01]  /*5db0*/  ISETP.NE.AND P2, PT, R10.reuse, RZ, PT ;  /* 0x000000ff0a00720c */ /* 0x040fe20003f45270 */
[----:B------:R-:W-:Y:S01]  /*5dc0*/  IMAD.MOV.U32 R15, RZ, RZ, 0x1 ;  /* 0x00000001ff0f7424 */ /* 0x000fe200078e00ff */
[----:B------:R-:W-:Y:S01]  /*5dd0*/  ISETP.NE.OR P0, PT, R10, RZ, !P0 ;  /* 0x000000ff0a00720c */ /* 0x000fe20004705670 */
[----:B------:R-:W-:Y:S01]  /*5de0*/  IMAD.MOV.U32 R12, RZ, RZ, 0x1 ;  /* 0x00000001ff0c7424 */ /* 0x000fe200078e00ff */
[----:B------:R-:W-:Y:S01]  /*5df0*/  LOP3.LUT R14, R7, 0x2, RZ, 0xfc, !PT ;  /* 0x00000002070e7812 */ /* 0x000fe200078efcff */
[----:B------:R-:W-:Y:S01]  /*5e00*/  IMAD.MOV.U32 R13, RZ, RZ, RZ ;  /* 0x000000ffff0d7224 */ /* 0x000fe200078e00ff */
[----:B------:R-:W-:Y:S01]  /*5e10*/  ULDC UR4, c[0x0][0x600] ;  /* 0x0001800000047ab9 */ /* 0x000fe20000000800 */
[----:B------:R-:W-:Y:S01]  /*5e20*/  UMOV UR7, 0x1 ;  /* 0x0000000100077882 */ /* 0x000fe20000000000 */
[----:B------:R-:W-:-:S02]  /*5e30*/  UIADD3 UR22, UR13, 0x1, URZ ;  /* 0x000000010d167890 */ /* 0x000fc4000fffe03f */
[----:B------:R-:W-:Y:S02]  /*5e40*/  UIADD3 UR15, UR4, -0x1, URZ ;  /* 0xffffffff040f7890 */ /* 0x000fe4000fffe03f */
[----:B------:R-:W-:Y:S02]  /*5e50*/  USHF.L.U32 UR17, UR7, UR5, URZ ;  /* 0x0000000507117299 */ /* 0x000fe4000800063f */
[----:B------:R-:W-:Y:S01]  /*5e60*/  ULOP3.LUT UR16, URZ, UR6, URZ, 0x33, !UPT ;  /* 0x000000063f107292 */ /* 0x000fe2000f8e333f */
[----:B------:R-:W-:Y:S01]  /*5e70*/  ULDC.64 UR20, c[0x0][0x198] ;  /* 0x0000660000147ab9 */ /* 0x000fe20000000a00 */
[----:B0-----:R-:W-:-:S10]  /*5e80*/  IMAD.U32 R17, RZ, RZ, UR8 ;  /* 0x00000008ff117e24 */ /* 0x001fd4000f8e00ff */
.L_x_123:
[----:B------:R-:W-:-:S03]  /*5e90*/  UMOV UR4, 0xffffffff ;  /* 0xffffffff00047882 */ /* 0x000fc60000000000 */
[----:B------:R-:W-:Y:S05]  /*5ea0*/  BRA.DIV UR4, `(.L_x_112) ;  /* 0x0000002e04347947 */ /* 0x000fea000b800000 */
[----:B------:R-:W-:-:S13]  /*5eb0*/  ELECT P1, URZ, PT ;  /* 0x00000000003f782f */ /* 0x000fda0003820000 */
.L_x_188:
[----:B------:R-:W0:Y:S01]  /*5ec0*/  LDC R10, c[0x0][0x28c] ;  /* 0x0000a300ff0a7b82 */ /* 0x000e220000000800 */
[----:B------:R-:W-:Y:S01]  /*5ed0*/  BSSY B1, `(.L_x_113) ;  /* 0x000003a000017945 */ /* 0x000fe20003800000 */
[----:B0-----:R-:W-:-:S13]  /*5ee0*/  ISETP.LT.OR P1, PT, R10, 0x1, !P1 ;  /* 0x000000010a00780c */ /* 0x001fda0004f21670 */
[----:B------:R-:W-:Y:S05]  /*5ef0*/  @P1 BRA `(.L_x_114) ;  /* 0x0000000000dc1947 */ /* 0x000fea0003800000 */
[----:B------:R-:W-:Y:S02]  /*5f00*/  IMAD R17, R6, 0x4, R17 ;  /* 0x0000000406117824 */ /* 0x000fe400078e0211 */
[----:B------:R-:W-:Y:S02]  /*5f10*/  IMAD.SHL.U32 R16, R4, 0x40, RZ ;  /* 0x0000004004107824 */ /* 0x000fe400078e00ff */
[----:B------:R-:W-:Y:S02]  /*5f20*/  IMAD.MOV.U32 R20, RZ, RZ, RZ ;  /* 0x000000ffff147224 */ /* 0x000fe400078e00ff */
[----:B------:R-:W-:Y:S02]  /*5f30*/  IMAD.U32 R22, RZ, RZ, UR22 ;  /* 0x00000016ff167e24 */ /* 0x000fe4000f8e00ff */
[----:B------:R-:W-:Y:S02]  /*5f40*/  IMAD.MOV.U32 R4, RZ, RZ, R12 ;  /* 0x000000ffff047224 */ /* 0x000fe400078e000c */
[----:B------:R-:W-:-:S02]  /*5f50*/  IMAD.MOV.U32 R6, RZ, RZ, R13 ;  /* 0x000000ffff067224 */ /* 0x000fc400078e000d */
[----:B------:R-:W-:-:S07]  /*5f60*/  IMAD.SHL.U32 R18, R17, 0x10, RZ ;  /* 0x0000001011127824 */ /* 0x000fce00078e00ff */
.L_x_118:
[----:B------:R-:W0:Y:S01]  /*5f70*/  S2UR UR4, SR_CgaCtaId ;  /* 0x00000000000479c3 */ /* 0x000e220000008800 */
[----:B------:R-:W-:-:S07]  /*5f80*/  MOV R10, 0x400 ;  /* 0x00000400000a7802 */ /* 0x000fce0000000f00 */
[----:B------:R-:W1:Y:S01]  /*5f90*/  @!P2 LDC R11, c[0x0][0x500] ;  /* 0x00014000ff0bab82 */ /* 0x000e620000000800 */
[----:B0-----:R-:W-:-:S05]  /*5fa0*/  IMAD.U32 R17, RZ, RZ, UR4 ;  /* 0x00000004ff117e24 */ /* 0x001fca000f8e00ff */
[----:B------:R-:W-:Y:S02]  /*5fb0*/  LEA R21, R17, R10, 0x18 ;  /* 0x0000000a11157211 */ /* 0x000fe400078ec0ff */
[----:B------:R-:W-:-:S03]  /*5fc0*/  SHF.L.U32 R10, R4, 0x1f, RZ ;  /* 0x0000001f040a7819 */ /* 0x000fc600000006ff */
[----:B------:R-:W-:-:S04]  /*5fd0*/  IMAD R19, R6, 0x8, R21 ;  /* 0x0000000806137824 */ /* 0x000fc800078e0215 */
[----:B------:R-:W0:Y:S02]  /*5fe0*/  SYNCS.PHASECHK.TRANS64.TRYWAIT P1, [R19+URZ+0x1c0], R10 ;  /* 0x0001c00a130075a7 */ /* 0x000e24000802017f */
[----:B01----:R-:W-:Y:S05]  /*5ff0*/  @!P1 BRA `(.L_x_115) ;  /* 0x0000002c00009947 */ /* 0x003fea0003800000 */
.L_x_189:
[----:B0-----:R-:W-:Y:S01]  /*6000*/  PRMT R10, R14, 0x9910, RZ ;  /* 0x000099100e0a7816 */ /* 0x001fe200000000ff */
[----:B------:R0:W-:Y:S03]  /*6010*/  @!P2 SYNCS.ARRIVE.TRANS64 RZ, [R19+URZ], R11 ;  /* 0x0000000b13ffa9a7 */ /* 0x0001e6000800003f */
[----:B------:R-:W-:-:S13]  /*6020*/  ISETP.NE.AND P1, PT, R10, 0x2, PT ;  /* 0x000000020a00780c */ /* 0x000fda0003f25270 */
[----:B0-----:R-:W-:Y:S05]  /*6030*/  @P1 BRA `(.L_x_116) ;  /* 0x0000000000041947 */ /* 0x001fea0003800000 */
[----:B------:R-:W-:Y:S01]  /*6040*/  BPT.TRAP 0x1 ;  /* 0x000000040000795c */ /* 0x000fe20000300000 */
.L_x_116:
[----:B------:R-:W-:Y:S05]  /*6050*/  @P0 BRA `(.L_x_117) ;  /* 0x0000000000040947 */ /* 0x000fea0003800000 */
[----:B------:R-:W-:Y:S01]  /*6060*/  BPT.TRAP 0x1 ;  /* 0x000000040000795c */ /* 0x000fe20000300000 */
.L_x_117:
[----:B------:R-:W-:Y:S01]  /*6070*/  IMAD.SHL.U32 R10, R6, 0x800, RZ ;  /* 0x00000800060a7824 */ /* 0x000fe200078e00ff */
[----:B------:R-:W-:Y:S01]  /*6080*/  R2UR UR8, R21 ;  /* 0x00000000150872ca */ /* 0x000fe200000e0000 */
[----:B------:R-:W-:Y:S01]  /*6090*/  VIADD R22, R22, 0xffffffff ;  /* 0xffffffff16167836 */ /* 0x000fe20000000000 */
[----:B------:R-:W-:Y:S01]  /*60a0*/  R2UR UR9, R19 ;  /* 0x00000000130972ca */ /* 0x000fe200000e0000 */
[--C-:B------:R-:W-:Y:S01]  /*60b0*/  IMAD R11, R17, 0x200, R10.reuse ;  /* 0x00000200110b7824 */ /* 0x100fe200078e020a */
[----:B------:R-:W-:Y:S01]  /*60c0*/  IADD3 R10, R21, 0x1c480, R10 ;  /* 0x0001c480150a7810 */ /* 0x000fe20007ffe00a */
[----:B------:R-:W-:Y:S01]  /*60d0*/  UIADD3 UR4, UP0, UR20, 0xf0, URZ ;  /* 0x000000f014047890 */ /* 0x000fe2000ff1e03f */
[----:B------:R-:W-:Y:S01]  /*60e0*/  R2UR UR11, R18 ;  /* 0x00000000120b72ca */ /* 0x000fe200000e0000 */
[----:B------:R-:W-:Y:S01]  /*60f0*/  UIADD3 UR24, UP1, UR20, 0x1f0, URZ ;  /* 0x000001f014187890 */ /* 0x000fe2000ff3e03f */
[----:B------:R-:W-:Y:S01]  /*6100*/  R2UR UR5, R11 ;  /* 0x000000000b0572ca */ /* 0x000fe200000e0000 */
[----:B------:R-:W-:Y:S01]  /*6110*/  VIADD R6, R6, 0x1 ;  /* 0x0000000106067836 */ /* 0x000fe20000000000 */
[----:B------:R-:W-:Y:S01]  /*6120*/  R2UR UR10, R20 ;  /* 0x00000000140a72ca */ /* 0x000fe200000e0000 */
[----:B------:R-:W-:Y:S01]  /*6130*/  UIADD3.X UR25, URZ, UR21, URZ, UP1, !UPT ;  /* 0x000000153f197290 */ /* 0x000fe20008ffe43f */
[----:B------:R-:W-:Y:S01]  /*6140*/  R2UR UR12, R5 ;  /* 0x00000000050c72ca */ /* 0x000fe200000e0000 */
[----:B------:R-:W-:Y:S01]  /*6150*/  UMOV UR19, 0xf0000 ;  /* 0x000f000000137882 */ /* 0x000fe20000000000 */
[----:B------:R-:W-:Y:S01]  /*6160*/  R2UR UR14, R10 ;  /* 0x000000000a0e72ca */ /* 0x000fe200000e0000 */
[----:B------:R-:W-:Y:S01]  /*6170*/  UMOV UR6, 0x0 ;  /* 0x0000000000067882 */ /* 0x000fe20000000000 */
[----:B------:R-:W-:Y:S01]  /*6180*/  R2UR UR18, R16 ;  /* 0x00000000101272ca */ /* 0x000fe200000e0000 */
[----:B------:R-:W-:Y:S01]  /*6190*/  UMOV UR7, 0x10000000 ;  /* 0x1000000000077882 */ /* 0x000fe20000000000 */
[----:B------:R-:W-:Y:S01]  /*61a0*/  ISETP.GT.AND P3, PT, R22, 0x1, PT ;  /* 0x000000011600780c */ /* 0x000fe20003f64270 */
[----:B------:R-:W-:Y:S01]  /*61b0*/  VIADD R20, R20, 0x20 ;  /* 0x0000002014147836 */ /* 0x000fe20000000000 */
[----:B------:R-:W-:Y:S01]  /*61c0*/  ISETP.NE.AND P1, PT, R6, 0x38, PT ;  /* 0x000000380600780c */ /* 0x000fe20003f25270 */
[----:B------:R-:W-:-:S02]  /*61d0*/  UIADD3 UR8, UR8, 0x480, UR5 ;  /* 0x0000048008087890 */ /* 0x000fc4000fffe005 */
[----:B------:R-:W-:Y:S01]  /*61e0*/  UIADD3.X UR5, URZ, UR21, URZ, UP0, !UPT ;  /* 0x000000153f057290 */ /* 0x000fe200087fe43f */
[----:B------:R-:W-:Y:S02]  /*61f0*/  SEL R11, RZ, 0x1, P1 ;  /* 0x00000001ff0b7807 */ /* 0x000fe40000800000 */
[----:B------:R-:W-:Y:S02]  /*6200*/  SEL R6, R6, RZ, P1 ;  /* 0x000000ff06067207 */ /* 0x000fe40000800000 */
[----:B------:R-:W-:-:S04]  /*6210*/  LOP3.LUT R4, R4, R11, RZ, 0x3c, !PT ;  /* 0x0000000b04047212 */ /* 0x000fc800078e3cff */
[----:B------:R0:W-:Y:S02]  /*6220*/  UTMALDG.3D.MULTICAST [UR8], [UR4], UR19, desc[UR6] ;  /* 0x00000608040073b4 */ /* 0x0001e40008011813 */
[----:B0-----:R-:W-:Y:S01]  /*6230*/  UMOV UR8, UR14 ;  /* 0x0000000e00087c82 */ /* 0x001fe20008000000 */
[----:B------:R-:W-:Y:S02]  /*6240*/  UMOV UR11, UR18 ;  /* 0x00000012000b7c82 */ /* 0x000fe40008000000 */
[----:B------:R0:W-:Y:S02]  /*6250*/  UTMALDG.3D [UR8], [UR24], desc[UR6] ;  /* 0x00000608180075b4 */ /* 0x0001e40008011000 */
[----:B0-----:R-:W-:Y:S05]  /*6260*/  @P3 BRA `(.L_x_118) ;  /* 0xfffffffc00403947 */ /* 0x001fea000383ffff */
.L_x_114:
[----:B------:R-:W-:Y:S05]  /*6270*/  BSYNC B1 ;  /* 0x0000000000017941 */ /* 0x000fea0003800000 */
.L_x_113:
[----:B------:R-:W-:Y:S01]  /*6280*/  LOP3.LUT P5, RZ, R15, 0xff, RZ, 0xc0, !PT ;  /* 0x000000ff0fff7812 */ /* 0x000fe200078ac0ff */
[----:B------:R-:W-:Y:S01]  /*6290*/  VIADD R13, R13, UR13 ;  /* 0x0000000d0d0d7c36 */ /* 0x000fe20008000000 */
[----:B------:R-:W-:Y:S01]  /*62a0*/  ULDC.64 UR4, c[0x0][0x650] ;  /* 0x0001940000047ab9 */ /* 0x000fe20000000a00 */
[----:B------:R-:W-:Y:S01]  /*62b0*/  IMAD.U32 R5, RZ, RZ, UR13 ;  /* 0x0000000dff057e24 */ /* 0x000fe2000f8e00ff */
[----:B------:R-:W-:Y:S01]  /*62c0*/  UISETP.GE.U32.AND UP0, UPT, UR13, 0x38, UPT ;  /* 0x000000380d00788c */ /* 0x000fe2000bf06070 */
[----:B------:R-:W-:Y:S01]  /*62d0*/  BSSY B1, `(.L_x_119) ;  /* 0x000006b000017945 */ /* 0x000fe20003800000 */
[----:B------:R-:W-:Y:S01]  /*62e0*/  ISETP.GT.U32.AND P1, PT, R13, 0x37, PT ;  /* 0x000000370d00780c */ /* 0x000fe20003f24070 */
[----:B------:R-:W-:Y:S01]  /*62f0*/  IMAD.MOV.U32 R6, RZ, RZ, -0x1 ;  /* 0xffffffffff067424 */ /* 0x000fe200078e00ff */
[----:B------:R-:W-:Y:S02]  /*6300*/  PRMT R10, RZ, 0x7610, R10 ;  /* 0x00007610ff0a7816 */ /* 0x000fe4000000000a */
[----:B------:R-:W-:-:S02]  /*6310*/  ISETP.LT.U32.AND P1, PT, R5, 0x38, P1 ;  /* 0x000000380500780c */ /* 0x000fc40000f21070 */
[----:B------:R-:W-:Y:S01]  /*6320*/  PLOP3.LUT P3, PT, PT, PT, UP0, 0x80, 0x0 ;  /* 0x000000000000781c */ /* 0x000fe20003f6f008 */
[----:B------:R-:W0:Y:S01]  /*6330*/  @P5 S2R R17, SR_CgaCtaId ;  /* 0x0000000000115919 */ /* 0x000e220000008800 */
[----:B------:R-:W-:Y:S02]  /*6340*/  @P5 MOV R4, 0x400 ;  /* 0x0000040000045802 */ /* 0x000fe40000000f00 */
[----:B------:R-:W-:Y:S02]  /*6350*/  SEL R11, RZ, 0x1, !P1 ;  /* 0x00000001ff0b7807 */ /* 0x000fe40004800000 */
[----:B------:R-:W-:Y:S02]  /*6360*/  PRMT R15, RZ, 0x7610, R15 ;  /* 0x00007610ff0f7816 */ /* 0x000fe4000000000f */
[----:B------:R-:W-:Y:S02]  /*6370*/  LOP3.LUT R12, R12, R11, RZ, 0x3c, !PT ;  /* 0x0000000b0c0c7212 */ /* 0x000fe400078e3cff */
[----:B0-----:R-:W-:-:S04]  /*6380*/  @P5 LEA R4, R17, R4, 0x18 ;  /* 0x0000000411045211 */ /* 0x001fc800078ec0ff */
[----:B------:R0:W-:Y:S01]  /*6390*/  @P5 SYNCS.ARRIVE.TRANS64.A1T0 RZ, [R4+URZ+0x3b8], RZ ;  /* 0x0003b8ff04ff59a7 */ /* 0x0001e2000810003f */
[----:B------:R-:W-:-:S04]  /*63a0*/  IADD3 R2, P5, R2, R8, RZ ;  /* 0x0000000802027210 */ /* 0x000fc80007fbe0ff */
[----:B------:R-:W-:Y:S01]  /*63b0*/  ISETP.GE.U32.AND P1, PT, R2, UR4, PT ;  /* 0x0000000402007c0c */ /* 0x000fe2000bf26070 */
[----:B------:R-:W-:Y:S01]  /*63c0*/  IMAD.X R3, R3, 0x1, R0, P5 ;  /* 0x0000000103037824 */ /* 0x000fe200028e0600 */
[----:B0-----:R-:W-:-:S04]  /*63d0*/  SHF.R.U32.HI R4, RZ, 0x3, R13 ;  /* 0x00000003ff047819 */ /* 0x001fc8000001160d */
[----:B------:R-:W-:Y:S01]  /*63e0*/  ISETP.GE.U32.AND.EX P1, PT, R3, UR5, PT, P1 ;  /* 0x0000000503007c0c */ /* 0x000fe2000bf26110 */
[----:B------:R-:W-:-:S04]  /*63f0*/  IMAD.WIDE.U32 R4, R4, 0x24924925, RZ ;  /* 0x2492492504047825 */ /* 0x000fc800078e00ff */
[----:B------:R-:W-:Y:S01]  /*6400*/  IMAD R13, R5, -0x38, R13 ;  /* 0xffffffc8050d7824 */ /* 0x000fe200078e020d */
[----:B------:R-:W-:Y:S01]  /*6410*/  @P3 LOP3.LUT R12, R12, 0x1, R5, 0x78, !PT ;  /* 0x000000010c0c3812 */ /* 0x000fe200078e7805 */
[----:B------:R-:W-:Y:S02]  /*6420*/  IMAD.MOV.U32 R4, RZ, RZ, -0x1 ;  /* 0xffffffffff047424 */ /* 0x000fe400078e00ff */
[----:B------:R-:W-:-:S04]  /*6430*/  IMAD.MOV.U32 R5, RZ, RZ, -0x1 ;  /* 0xffffffffff057424 */ /* 0x000fc800078e00ff */
[----:B------:R-:W-:Y:S05]  /*6440*/  @P1 BRA `(.L_x_120) ;  /* 0x00000004004c1947 */ /* 0x000fea0003800000 */
[----:B------:R-:W0:Y:S01]  /*6450*/  S2R R18, SR_CTAID.X ;  /* 0x0000000000127919 */ /* 0x000e220000002500 */
[----:B------:R-:W-:Y:S01]  /*6460*/  ULDC.64 UR4, c[0x0][0x628] ;  /* 0x00018a0000047ab9 */ /* 0x000fe20000000a00 */
[----:B------:R-:W1:Y:S01]  /*6470*/  LDC R19, c[0x0][0x144] ;  /* 0x00005100ff137b82 */ /* 0x000e620000000800 */
[----:B------:R-:W-:Y:S01]  /*6480*/  ISETP.NE.U32.AND P1, PT, RZ, UR4, PT ;  /* 0x00000004ff007c0c */ /* 0x000fe2000bf25070 */
[----:B------:R-:W2:Y:S01]  /*6490*/  S2R R6, SR_CTAID.Y ;  /* 0x0000000000067919 */ /* 0x000ea20000002600 */
[----:B------:R-:W-:Y:S01]  /*64a0*/  ULDC UR7, c[0x0][0x630] ;  /* 0x00018c0000077ab9 */ /* 0x000fe20000000800 */
[----:B------:R-:W-:Y:S01]  /*64b0*/  ULDC UR8, c[0x0][0x150] ;  /* 0x0000540000087ab9 */ /* 0x000fe20000000800 */
[----:B------:R-:W-:Y:S01]  /*64c0*/  ISETP.NE.AND.EX P1, PT, RZ, UR5, PT, P1 ;  /* 0x00000005ff007c0c */ /* 0x000fe2000bf25310 */
[----:B------:R-:W-:Y:S02]  /*64d0*/  IMAD.MOV.U32 R4, RZ, RZ, R2 ;  /* 0x000000ffff047224 */ /* 0x000fe400078e0002 */
[----:B------:R-:W-:Y:S01]  /*64e0*/  IMAD.MOV.U32 R5, RZ, RZ, R3 ;  /* 0x000000ffff057224 */ /* 0x000fe200078e0003 */
[----:B0-----:R-:W-:-:S09]  /*64f0*/  I2FP.F32.U32 R20, R18 ;  /* 0x0000001200147245 */ /* 0x001fd20000201000 */
[----:B------:R-:W-:Y:S05]  /*6500*/  @!P1 BRA `(.L_x_121) ;  /* 0x0000000000289947 */ /* 0x000fea0003800000 */
[----:B------:R-:W-:Y:S02]  /*6510*/  ULDC UR6, c[0x0][0x634] ;  /* 0x00018d0000067ab9 */ /* 0x000fe40000000800 */
[----:B------:R-:W-:-:S05]  /*6520*/  IADD3 R5, P1, R2, UR6, RZ ;  /* 0x0000000602057c10 */ /* 0x000fca000ff3e0ff */
[----:B------:R-:W-:-:S04]  /*6530*/  IMAD.X R21, RZ, RZ, R3, P1 ;  /* 0x000000ffff157224 */ /* 0x000fc800008e0603 */
[----:B------:R-:W-:-:S04]  /*6540*/  IMAD.WIDE.U32 R10, R21, UR4, RZ ;  /* 0x00000004150a7c25 */ /* 0x000fc8000f8e00ff */
[----:B------:R-:W-:-:S04]  /*6550*/  IMAD.WIDE.U32 R10, P1, R5, UR5, R10 ;  /* 0x00000005050a7c25 */ /* 0x000fc8000f82000a */
[----:B------:R-:W-:-:S04]  /*6560*/  IMAD.WIDE.U32 R4, R5, UR4, RZ ;  /* 0x0000000405047c25 */ /* 0x000fc8000f8e00ff */
[----:B------:R-:W-:Y:S01]  /*6570*/  IMAD.MOV.U32 R4, RZ, RZ, R11 ;  /* 0x000000ffff047224 */ /* 0x000fe200078e000b */
[----:B------:R-:W-:Y:S01]  /*6580*/  IADD3 RZ, P3, R5, R10, RZ ;  /* 0x0000000a05ff7210 */ /* 0x000fe20007f7e0ff */
[----:B------:R-:W-:-:S04]  /*6590*/  IMAD.X R5, RZ, RZ, RZ, P1 ;  /* 0x000000ffff057224 */ /* 0x000fc800008e06ff */
[----:B------:R-:W-:-:S08]  /*65a0*/  IMAD.WIDE.U32.X R4, R21, UR5, R4, P3 ;  /* 0x0000000515047c25 */ /* 0x000fd000098e0404 */
.L_x_121:
[----:B------:R-:W-:Y:S01]  /*65b0*/  FMUL R20, R20, UR8 ;  /* 0x0000000814147c20 */ /* 0x000fe20008400000 */
[--C-:B------:R-:W-:Y:S01]  /*65c0*/  SHF.R.U64 R16, R4, UR7, R5.reuse ;  /* 0x0000000704107c19 */ /* 0x100fe20008001205 */
[----:B------:R-:W-:Y:S01]  /*65d0*/  ULDC.64 UR4, c[0x0][0x620] ;  /* 0x0001880000047ab9 */ /* 0x000fe20000000a00 */
[----:B------:R-:W-:Y:S01]  /*65e0*/  SHF.R.U32.HI R4, RZ, UR7, R5 ;  /* 0x00000007ff047c19 */ /* 0x000fe20008011605 */
[----:B------:R-:W-:Y:S01]  /*65f0*/  ULDC.64 UR6, c[0x0][0x640] ;  /* 0x0001900000067ab9 */ /* 0x000fe20000000a00 */
[----:B------:R-:W-:Y:S01]  /*6600*/  IADD3 R5, P1, RZ, -R16, RZ ;  /* 0x80000010ff057210 */ /* 0x000fe20007f3e0ff */
[----:B------:R-:W0:Y:S01]  /*6610*/  F2I.U32.TRUNC.NTZ R20, R20 ;  /* 0x0000001400147305 */ /* 0x000e22000020f000 */
[----:B------:R-:W3:Y:S03]  /*6620*/  LDC R21, c[0x0][0x148] ;  /* 0x00005200ff157b82 */ /* 0x000ee60000000800 */
[----:B------:R-:W-:Y:S01]  /*6630*/  IMAD.X R4, RZ, RZ, ~R4, P1 ;  /* 0x000000ffff047224 */ /* 0x000fe200008e0e04 */
[----:B------:R-:W-:-:S03]  /*6640*/  ISETP.NE.U32.AND P1, PT, RZ, UR6, PT ;  /* 0x00000006ff007c0c */ /* 0x000fc6000bf25070 */
[----:B------:R-:W-:Y:S01]  /*6650*/  IMAD R4, R4, UR4, RZ ;  /* 0x0000000404047c24 */ /* 0x000fe2000f8e02ff */
[----:B------:R-:W-:-:S03]  /*6660*/  ISETP.NE.AND.EX P1, PT, RZ, UR7, PT, P1 ;  /* 0x00000007ff007c0c */ /* 0x000fc6000bf25310 */
[C---:B------:R-:W-:Y:S01]  /*6670*/  IMAD R11, R5.reuse, UR5, R4 ;  /* 0x00000005050b7c24 */ /* 0x040fe2000f8e0204 */
[----:B------:R-:W-:Y:S01]  /*6680*/  ULDC UR5, c[0x0][0x154] ;  /* 0x0000550000057ab9 */ /* 0x000fe20000000800 */
[----:B------:R-:W-:Y:S01]  /*6690*/  IMAD.WIDE.U32 R4, R5, UR4, R2 ;  /* 0x0000000405047c25 */ /* 0x000fe2000f8e0002 */
[----:B------:R-:W-:-:S03]  /*66a0*/  ULDC UR4, c[0x0][0x618] ;  /* 0x0001860000047ab9 */ /* 0x000fc60000000800 */
[----:B0-----:R-:W-:Y:S02]  /*66b0*/  IMAD.MOV R10, RZ, RZ, -R20 ;  /* 0x000000ffff0a7224 */ /* 0x001fe400078e0a14 */
[----:B------:R-:W-:Y:S02]  /*66c0*/  IMAD.IADD R5, R5, 0x1, R11 ;  /* 0x0000000105057824 */ /* 0x000fe400078e020b */
[----:B-1----:R-:W-:Y:S01]  /*66d0*/  IMAD R18, R19, R10, R18 ;  /* 0x0000000a13127224 */ /* 0x002fe200078e0212 */
[----:B--2---:R-:W-:Y:S02]  /*66e0*/  I2FP.F32.U32 R10, R6 ;  /* 0x00000006000a7245 */ /* 0x004fe40000201000 */
[--C-:B------:R-:W-:Y:S02]  /*66f0*/  SHF.R.U64 R19, R4, UR4, R5.reuse ;  /* 0x0000000404137c19 */ /* 0x100fe40008001205 */
[----:B------:R-:W-:Y:S01]  /*6700*/  SHF.R.U32.HI R4, RZ, UR4, R5 ;  /* 0x00000004ff047c19 */ /* 0x000fe20008011605 */
[----:B------:R-:W-:Y:S01]  /*6710*/  FMUL R10, R10, UR5 ;  /* 0x000000050a0a7c20 */ /* 0x000fe20008400000 */
[----:B------:R-:W-:-:S02]  /*6720*/  ULDC UR4, c[0x0][0x608] ;  /* 0x0001820000047ab9 */ /* 0x000fc40000000800 */
[--C-:B------:R-:W-:Y:S01]  /*6730*/  SHF.R.U64 R22, R19, UR4, R4.reuse ;  /* 0x0000000413167c19 */ /* 0x100fe20008001204 */
[----:B------:R0:W1:Y:S01]  /*6740*/  F2I.U32.TRUNC.NTZ R24, R10 ;  /* 0x0000000a00187305 */ /* 0x000062000020f000 */
[----:B------:R-:W-:Y:S01]  /*6750*/  SHF.R.U32.HI R5, RZ, UR4, R4 ;  /* 0x00000004ff057c19 */ /* 0x000fe20008011604 */
[----:B------:R-:W-:-:S03]  /*6760*/  ULDC UR4, c[0x0][0x658] ;  /* 0x0001960000047ab9 */ /* 0x000fc60000000800 */
[--C-:B------:R-:W-:Y:S02]  /*6770*/  SHF.R.U64 R20, R22, UR4, R5.reuse ;  /* 0x0000000416147c19 */ /* 0x100fe40008001205 */
[----:B------:R-:W-:-:S03]  /*6780*/  SHF.R.U32.HI R23, RZ, UR4, R5 ;  /* 0x00000004ff177c19 */ /* 0x000fc60008011605 */
[----:B------:R-:W-:Y:S02]  /*6790*/  IMAD.MOV.U32 R4, RZ, RZ, R20 ;  /* 0x000000ffff047224 */ /* 0x000fe400078e0014 */
[----:B------:R-:W-:Y:S01]  /*67a0*/  IMAD.MOV.U32 R5, RZ, RZ, R23 ;  /* 0x000000ffff057224 */ /* 0x000fe200078e0017 */
[----:B0-----:R-:W-:Y:S06]  /*67b0*/  @!P1 BRA `(.L_x_122) ;  /* 0x0000000000289947 */ /* 0x001fec0003800000 */
        /* <DEDUP_REMOVED lines=10> */
.L_x_122:
[----:B------:R-:W-:Y:S01]  /*6860*/  ULDC UR4, c[0x0][0x648] ;  /* 0x0001920000047ab9 */ /* 0x000fe20000000800 */
[----:B------:R-:W-:Y:S01]  /*6870*/  LOP3.LUT R22, R22, UR16, RZ, 0xc0, !PT ;  /* 0x0000001016167c12 */ /* 0x000fe2000f8ec0ff */
[----:B-1----:R-:W-:Y:S01]  /*6880*/  IMAD.MOV R24, RZ, RZ, -R24 ;  /* 0x000000ffff187224 */ /* 0x002fe200078e0a18 */
[----:B------:R-:W-:Y:S01]  /*6890*/  SHF.R.U64 R5, R4, UR4, R5 ;  /* 0x0000000404057c19 */ /* 0x000fe20008001205 */
[----:B------:R-:W-:Y:S01]  /*68a0*/  ULDC UR4, c[0x0][0x638] ;  /* 0x00018e0000047ab9 */ /* 0x000fe20000000800 */
[----:B------:R-:W-:Y:S01]  /*68b0*/  LOP3.LUT R19, R19, UR15, RZ, 0xc0, !PT ;  /* 0x0000000f13137c12 */ /* 0x000fe2000f8ec0ff */
[----:B---3--:R-:W-:Y:S01]  /*68c0*/  @P4 IMAD R18, R21, R24, R6 ;  /* 0x0000001815124224 */ /* 0x008fe200078e0206 */
[----:B------:R-:W-:Y:S01]  /*68d0*/  ULDC UR5, c[0x0][0x610] ;  /* 0x0001840000057ab9 */ /* 0x000fe20000000800 */
[----:B------:R-:W-:Y:S02]  /*68e0*/  IMAD.MOV R11, RZ, RZ, -R5 ;  /* 0x000000ffff0b7224 */ /* 0x000fe400078e0a05 */
[----:B------:R-:W-:-:S02]  /*68f0*/  IMAD R5, R5, UR17, R22 ;  /* 0x0000001105057c24 */ /* 0x000fc4000f8e0216 */
[----:B------:R-:W-:Y:S01]  /*6900*/  IMAD R20, R11, UR4, R20 ;  /* 0x000000040b147c24 */ /* 0x000fe2000f8e0214 */
[----:B------:R-:W-:Y:S01]  /*6910*/  ULDC UR4, c[0x0][0x600] ;  /* 0x0001800000047ab9 */ /* 0x000fe20000000800 */
[----:B------:R-:W-:Y:S02]  /*6920*/  IMAD R18, R5, UR5, R18 ;  /* 0x0000000505127c24 */ /* 0x000fe4000f8e0212 */
[----:B------:R-:W-:Y:S02]  /*6930*/  IMAD R5, R20, UR4, R19 ;  /* 0x0000000414057c24 */ /* 0x000fe4000f8e0213 */
[----:B------:R-:W-:-:S03]  /*6940*/  IMAD.MOV.U32 R10, RZ, RZ, 0x1 ;  /* 0x00000001ff0a7424 */ /* 0x000fc600078e00ff */
[----:B------:R-:W-:Y:S02]  /*6950*/  SEL R4, R5, R18, !P4 ;  /* 0x0000001205047207 */ /* 0x000fe40006000000 */
[----:B------:R-:W-:Y:S01]  /*6960*/  SEL R6, R18, R5, !P4 ;  /* 0x0000000512067207 */ /* 0x000fe20006000000 */
[----:B------:R-:W-:-:S07]  /*6970*/  IMAD.MOV.U32 R5, RZ, RZ, R16 ;  /* 0x000000ffff057224 */ /* 0x000fce00078e0010 */
.L_x_120:
[----:B------:R-:W-:Y:S05]  /*6980*/  BSYNC B1 ;  /* 0x0000000000017941 */ /* 0x000fea0003800000 */
.L_x_119:
[----:B------:R-:W-:-:S13]  /*6990*/  LOP3.LUT P1, RZ, R10, 0xff, RZ, 0xc0, !PT ;  /* 0x000000ff0aff7812 */ /* 0x000fda000782c0ff */
[----:B------:R-:W-:Y:S05]  /*69a0*/  @P1 BRA `(.L_x_123) ;  /* 0xfffffff400381947 */ /* 0x000fea000383ffff */
[----:B------:R-:W-:Y:S05]  /*69b0*/  BSYNC B0 ;  /* 0x0000000000007941 */ /* 0x000fea0003800000 */
.L_x_111:
[----:B------:R-:W-:-:S03]  /*69c0*/  UMOV UR4, 0xffffffff ;  /* 0xffffffff00047882 */ /* 0x000fc60000000000 */
[----:B------:R-:W-:Y:S05]  /*69d0*/  BRA.DIV UR4, `(.L_x_124) ;  /* 0x00000022049c7947 */ /* 0x000fea000b800000 */
[----:B------:R-:W-:-:S13]  /*69e0*/  ELECT P0, URZ, PT ;  /* 0x00000000003f782f */ /* 0x000fda0003800000 */
.L_x_192:
[----:B------:R-:W-:Y:S04]  /*69f0*/  BSSY B0, `(.L_x_125) ;  /* 0x00001ff000007945 */ /* 0x000fe80003800000 */
[----:B------:R-:W-:Y:S05]  /*6a00*/  @!P0 BRA `(.L_x_126) ;  /* 0x0000001c00f48947 */ /* 0x000fea0003800000 */
[----:B------:R-:W-:-:S04]  /*6a10*/  LOP3.LUT R7, R7, 0x2, RZ, 0xfc, !PT ;  /* 0x0000000207077812 */ /* 0x000fc800078efcff */
[----:B------:R-:W-:-:S13]  /*6a20*/  ISETP.NE.AND P0, PT, R7, 0x3, PT ;  /* 0x000000030700780c */ /* 0x000fda0003f05270 */
[----:B------:R-:W-:Y:S05]  /*6a30*/  @!P0 BRA `(.L_x_127) ;  /* 0x0000000000048947 */ /* 0x000fea0003800000 */
[----:B------:R-:W-:Y:S01]  /*6a40*/  BPT.TRAP 0x1 ;  /* 0x000000040000795c */ /* 0x000fe20000300000 */
.L_x_127:
[----:B------:R-:W0:Y:S01]  /*6a50*/  S2R R3, SR_CgaCtaId ;  /* 0x0000000000037919 */ /* 0x000e220000008800 */
[----:B------:R-:W-:Y:S02]  /*6a60*/  MOV R0, 0x400 ;  /* 0x0000040000007802 */ /* 0x000fe40000000f00 */
[----:B------:R-:W-:Y:S02]  /*6a70*/  SHF.L.U32 R2, R12, 0x1f, RZ ;  /* 0x0000001f0c027819 */ /* 0x000fe400000006ff */
[----:B0-----:R-:W-:-:S05]  /*6a80*/  LEA R0, R3, R0, 0x18 ;  /* 0x0000000003007211 */ /* 0x001fca00078ec0ff */
[----:B------:R-:W-:-:S04]  /*6a90*/  VIADD R0, R0, 0x1c0 ;  /* 0x000001c000007836 */ /* 0x000fc80000000000 */
[C---:B------:R-:W-:Y:S02]  /*6aa0*/  IMAD R5, R13.reuse, 0x8, R0 ;  /* 0x000000080d057824 */ /* 0x040fe400078e0200 */
[----:B------:R-:W-:Y:S02]  /*6ab0*/  VIADD R13, R13, 0x1 ;  /* 0x000000010d0d7836 */ /* 0x000fe40000000000 */
[----:B------:R-:W0:Y:S03]  /*6ac0*/  SYNCS.PHASECHK.TRANS64.TRYWAIT P0, [R5+URZ], R2 ;  /* 0x00000002050075a7 */ /* 0x000e26000800017f */
[----:B------:R-:W-:-:S04]  /*6ad0*/  ISETP.NE.AND P1, PT, R13, 0x38, PT ;  /* 0x000000380d00780c */ /* 0x000fc80003f25270 */
[----:B------:R-:W-:Y:S02]  /*6ae0*/  SEL R3, RZ, 0x1, P1 ;  /* 0x00000001ff037807 */ /* 0x000fe40000800000 */
[----:B------:R-:W-:Y:S02]  /*6af0*/  SEL R13, R13, RZ, P1 ;  /* 0x000000ff0d0d7207 */ /* 0x000fe40000800000 */
[----:B------:R-:W-:-:S03]  /*6b00*/  LOP3.LUT R12, R12, R3, RZ, 0x3c, !PT ;  /* 0x000000030c0c7212 */ /* 0x000fc600078e3cff */
[----:B------:R-:W-:Y:S01]  /*6b10*/  IMAD R7, R13, 0x8, R0 ;  /* 0x000000080d077824 */ /* 0x000fe200078e0200 */
[----:B------:R-:W-:Y:S01]  /*6b20*/  SHF.L.U32 R4, R12, 0x1f, RZ ;  /* 0x0000001f0c047819 */ /* 0x000fe200000006ff */
[----:B0-----:R-:W-:Y:S06]  /*6b30*/  @!P0 BRA `(.L_x_128) ;  /* 0x0000002000688947 */ /* 0x001fec0003800000 */
.L_x_193:
[----:B------:R-:W1:Y:S01]  /*6b40*/  SYNCS.PHASECHK.TRANS64.TRYWAIT P0, [R7+URZ], R4 ;  /* 0x00000004070075a7 */ /* 0x000e62000800017f */
[----:B0-----:R-:W-:-:S05]  /*6b50*/  VIADD R2, R13, 0x1 ;  /* 0x000000010d027836 */ /* 0x001fca0000000000 */
[----:B------:R-:W-:-:S04]  /*6b60*/  ISETP.NE.AND P1, PT, R2, 0x38, PT ;  /* 0x000000380200780c */ /* 0x000fc80003f25270 */
[----:B------:R-:W-:Y:S02]  /*6b70*/  SEL R3, RZ, 0x1, P1 ;  /* 0x00000001ff037807 */ /* 0x000fe40000800000 */
[----:B------:R-:W-:Y:S02]  /*6b80*/  SEL R9, R2, RZ, P1 ;  /* 0x000000ff02097207 */ /* 0x000fe40000800000 */
[----:B------:R-:W-:-:S03]  /*6b90*/  LOP3.LUT R12, R12, R3, RZ, 0x3c, !PT ;  /* 0x000000030c0c7212 */ /* 0x000fc600078e3cff */
[----:B------:R-:W-:Y:S01]  /*6ba0*/  IMAD R6, R9, 0x8, R0 ;  /* 0x0000000809067824 */ /* 0x000fe200078e0200 */
[----:B------:R-:W-:Y:S01]  /*6bb0*/  SHF.L.U32 R5, R12, 0x1f, RZ ;  /* 0x0000001f0c057819 */ /* 0x000fe200000006ff */
[----:B-1----:R-:W-:Y:S06]  /*6bc0*/  @!P0 BRA `(.L_x_129) ;  /* 0x0000002000588947 */ /* 0x002fec0003800000 */
.L_x_194:
[----:B------:R-:W1:Y:S01]  /*6bd0*/  SYNCS.PHASECHK.TRANS64.TRYWAIT P0, [R6+URZ], R5 ;  /* 0x00000005060075a7 */ /* 0x000e62000800017f */
[----:B------:R-:W-:-:S05]  /*6be0*/  VIADD R2, R9, 0x1 ;  /* 0x0000000109027836 */ /* 0x000fca0000000000 */
[----:B------:R-:W-:-:S04]  /*6bf0*/  ISETP.NE.AND P1, PT, R2, 0x38, PT ;  /* 0x000000380200780c */ /* 0x000fc80003f25270 */
[----:B------:R-:W-:Y:S02]  /*6c00*/  SEL R3, RZ, 0x1, P1 ;  /* 0x00000001ff037807 */ /* 0x000fe40000800000 */
[----:B0-----:R-:W-:Y:S02]  /*6c10*/  SEL R7, R2, RZ, P1 ;  /* 0x000000ff02077207 */ /* 0x001fe40000800000 */
[----:B------:R-:W-:-:S03]  /*6c20*/  LOP3.LUT R12, R12, R3, RZ, 0x3c, !PT ;  /* 0x000000030c0c7212 */ /* 0x000fc600078e3cff */
[----:B------:R-:W-:Y:S01]  /*6c30*/  IMAD R9, R7, 0x8, R0 ;  /* 0x0000000807097824 */ /* 0x000fe200078e0200 */
[----:B------:R-:W-:Y:S01]  /*6c40*/  SHF.L.U32 R4, R12, 0x1f, RZ ;  /* 0x0000001f0c047819 */ /* 0x000fe200000006ff */
[----:B-1----:R-:W-:Y:S06]  /*6c50*/  @!P0 BRA `(.L_x_130) ;  /* 0x0000002000488947 */ /* 0x002fec0003800000 */
.L_x_195:
[----:B------:R-:W1:Y:S01]  /*6c60*/  SYNCS.PHASECHK.TRANS64.TRYWAIT P0, [R9+URZ], R4 ;  /* 0x00000004090075a7 */ /* 0x000e62000800017f */
[----:B------:R-:W-:-:S05]  /*6c70*/  VIADD R2, R7, 0x1 ;  /* 0x0000000107027836 */ /* 0x000fca0000000000 */
[----:B------:R-:W-:-:S04]  /*6c80*/  ISETP.NE.AND P1, PT, R2, 0x38, PT ;  /* 0x000000380200780c */ /* 0x000fc80003f25270 */
[----:B------:R-:W-:Y:S02]  /*6c90*/  SEL R3, RZ, 0x1, P1 ;  /* 0x00000001ff037807 */ /* 0x000fe40000800000 */
[----:B------:R-:W-:Y:S02]  /*6ca0*/  SEL R7, R2, RZ, P1 ;  /* 0x000000ff02077207 */ /* 0x000fe40000800000 */
[----:B------:R-:W-:-:S03]  /*6cb0*/  LOP3.LUT R12, R12, R3, RZ, 0x3c, !PT ;  /* 0x000000030c0c7212 */ /* 0x000fc600078e3cff */
[----:B0-----:R-:W-:Y:S01]  /*6cc0*/  IMAD R6, R7, 0x8, R0 ;  /* 0x0000000807067824 */ /* 0x001fe200078e0200 */
[----:B------:R-:W-:Y:S01]  /*6cd0*/  SHF.L.U32 R5, R12, 0x1f, RZ ;  /* 0x0000001f0c057819 */ /* 0x000fe200000006ff */
[----:B-1----:R-:W-:Y:S06]  /*6ce0*/  @!P0 BRA `(.L_x_131) ;  /* 0x0000002000388947 */ /* 0x002fec0003800000 */
.L_x_196:
        /* <DEDUP_REMOVED lines=9> */
.L_x_197:
        /* <DEDUP_REMOVED lines=9> */
.L_x_198:
        /* <DEDUP_REMOVED lines=9> */
.L_x_199:
        /* <DEDUP_REMOVED lines=9> */
.L_x_200:
        /* <DEDUP_REMOVED lines=9> */
.L_x_201:
        /* <DEDUP_REMOVED lines=9> */
.L_x_202:
        /* <DEDUP_REMOVED lines=9> */
.L_x_203:
        /* <DEDUP_REMOVED lines=9> */
.L_x_204:
        /* <DEDUP_REMOVED lines=9> */
.L_x_205:
        /* <DEDUP_REMOVED lines=9> */
.L_x_206:
        /* <DEDUP_REMOVED lines=9> */
.L_x_207:
        /* <DEDUP_REMOVED lines=9> */
.L_x_208:
        /* <DEDUP_REMOVED lines=9> */
.L_x_209:
        /* <DEDUP_REMOVED lines=9> */
.L_x_210:
        /* <DEDUP_REMOVED lines=9> */
.L_x_211:
        /* <DEDUP_REMOVED lines=9> */
.L_x_212:
        /* <DEDUP_REMOVED lines=9> */
.L_x_213:
        /* <DEDUP_REMOVED lines=9> */
.L_x_214:
        /* <DEDUP_REMOVED lines=9> */
.L_x_215:
        /* <DEDUP_REMOVED lines=9> */
.L_x_216:
        /* <DEDUP_REMOVED lines=9> */
.L_x_217:
        /* <DEDUP_REMOVED lines=9> */
.L_x_218:
        /* <DEDUP_REMOVED lines=9> */
.L_x_219:
        /* <DEDUP_REMOVED lines=9> */
.L_x_220:
        /* <DEDUP_REMOVED lines=9> */
.L_x_221:
        /* <DEDUP_REMOVED lines=9> */
.L_x_222:
        /* <DEDUP_REMOVED lines=9> */
.L_x_223:
        /* <DEDUP_REMOVED lines=9> */
.L_x_224:
        /* <DEDUP_REMOVED lines=9> */
.L_x_225:
        /* <DEDUP_REMOVED lines=9> */
.L_x_226:
        /* <DEDUP_REMOVED lines=9> */
.L_x_227:
        /* <DEDUP_REMOVED lines=9> */
.L_x_228:
        /* <DEDUP_REMOVED lines=9> */
.L_x_229:
        /* <DEDUP_REMOVED lines=9> */
.L_x_230:
        /* <DEDUP_REMOVED lines=9> */
.L_x_231:
        /* <DEDUP_REMOVED lines=9> */
.L_x_232:
        /* <DEDUP_REMOVED lines=9> */
.L_x_233:
        /* <DEDUP_REMOVED lines=9> */
.L_x_234:
        /* <DEDUP_REMOVED lines=9> */
.L_x_235:
        /* <DEDUP_REMOVED lines=9> */
.L_x_236:
        /* <DEDUP_REMOVED lines=9> */
.L_x_237:
        /* <DEDUP_REMOVED lines=9> */
.L_x_238:
        /* <DEDUP_REMOVED lines=9> */
.L_x_239:
        /* <DEDUP_REMOVED lines=9> */
.L_x_240:
        /* <DEDUP_REMOVED lines=9> */
.L_x_241:
        /* <DEDUP_REMOVED lines=9> */
.L_x_242:
        /* <DEDUP_REMOVED lines=9> */
.L_x_243:
        /* <DEDUP_REMOVED lines=9> */
.L_x_244:
        /* <DEDUP_REMOVED lines=9> */
.L_x_245:
        /* <DEDUP_REMOVED lines=9> */
.L_x_246:
[----:B------:R-:W1:Y:S01]  /*8910*/  SYNCS.PHASECHK.TRANS64.TRYWAIT P0, [R6+URZ], R5 ;  /* 0x00000005060075a7 */ /* 0x000e62000800017f */
[----:B------:R-:W-:-:S05]  /*8920*/  VIADD R2, R7, 0x1 ;  /* 0x0000000107027836 */ /* 0x000fca0000000000 */
[----:B------:R-:W-:-:S04]  /*8930*/  ISETP.NE.AND P1, PT, R2, 0x38, PT ;  /* 0x000000380200780c */ /* 0x000fc80003f25270 */
[----:B0-----:R-:W-:Y:S02]  /*8940*/  SEL R4, RZ, 0x1, P1 ;  /* 0x00000001ff047807 */ /* 0x001fe40000800000 */
[----:B------:R-:W-:Y:S02]  /*8950*/  SEL R3, R2, RZ, P1 ;  /* 0x000000ff02037207 */ /* 0x000fe40000800000 */
[----:B------:R-:W-:Y:S01]  /*8960*/  LOP3.LUT R4, R11, R4, RZ, 0x3c, !PT ;  /* 0x000000040b047212 */ /* 0x000fe200078e3cff */
[----:B-1----:R-:W-:Y:S06]  /*8970*/  @!P0 BRA `(.L_x_182) ;  /* 0x0000001400108947 */ /* 0x002fec0003800000 */
.L_x_247:
[----:B------:R-:W-:Y:S01]  /*8980*/  IMAD R3, R3, 0x8, R0 ;  /* 0x0000000803037824 */ /* 0x000fe200078e0200 */
[----:B------:R-:W-:-:S07]  /*8990*/  SHF.L.U32 R0, R4, 0x1f, RZ ;  /* 0x0000001f04007819 */ /* 0x000fce00000006ff */
.L_x_183:
[----:B-1----:R1:W2:Y:S02]  /*89a0*/  SYNCS.PHASECHK.TRANS64.TRYWAIT P0, [R3+URZ], R0 ;  /* 0x00000000030075a7 */ /* 0x0022a4000800017f */
[----:B--2---:R-:W-:Y:S05]  /*89b0*/  @!P0 NANOSLEEP.SYNCS 0x989680 ;  /* 0x009896800000895d */ /* 0x004fea0003900000 */
[----:B------:R-:W2:Y:S02]  /*89c0*/  @!P0 SYNCS.PHASECHK.TRANS64 P0, [R3+URZ], R0 ;  /* 0x00000000030085a7 */ /* 0x000ea4000800007f */
[----:B--2---:R-:W-:Y:S05]  /*89d0*/  @!P0 BRA `(.L_x_183) ;  /* 0xfffffffc00f08947 */ /* 0x004fea000383ffff */
.L_x_126:
[----:B------:R-:W-:Y:S05]  /*89e0*/  BSYNC B0 ;  /* 0x0000000000007941 */ /* 0x000fea0003800000 */
.L_x_125:
[----:B------:R-:W-:Y:S05]  /*89f0*/  EXIT ;  /* 0x000000000000794d */ /* 0x000fea0003800000 */
.L_x_20:
[----:B0-----:R-:W-:-:S04]  /*8a00*/  IMAD.U32 R15, RZ, RZ, UR15 ;  /* 0x0000000fff0f7e24 */ /* 0x001fc8000f8e00ff */
[----:B------:R0:W1:Y:S03]  /*8a10*/  SYNCS.PHASECHK.TRANS64.TRYWAIT P1, [R15+URZ+-0x8], R14 ;  /* 0xfffff80e0f0075a7 */ /* 0x000066000802017f */
[----:B-1----:R-:W-:Y:S05]  /*8a20*/  @!P1 NANOSLEEP.SYNCS 0x989680 ;  /* 0x009896800000995d */ /* 0x002fea0003900000 */
[----:B------:R-:W1:Y:S02]  /*8a30*/  @!P1 SYNCS.PHASECHK.TRANS64 P1, [R15+URZ+-0x8], R14 ;  /* 0xfffff80e0f0095a7 */ /* 0x000e64000802007f */
[----:B-1----:R-:W-:Y:S05]  /*8a40*/  @!P1 BRA `(.L_x_20) ;  /* 0xfffffffc00ec9947 */ /* 0x002fea000383ffff */
[----:B------:R-:W-:Y:S05]  /*8a50*/  BRA `(.L_x_184) ;  /* 0xffffff9000b87947 */ /* 0x000fea000383ffff */
.L_x_25:
[----:B-1----:R-:W-:-:S04]  /*8a60*/  IMAD.U32 R15, RZ, RZ, UR6 ;  /* 0x00000006ff0f7e24 */ /* 0x002fc8000f8e00ff */
[----:B------:R1:W3:Y:S03]  /*8a70*/  SYNCS.PHASECHK.TRANS64.TRYWAIT P1, [R15+URZ], R14 ;  /* 0x0000000e0f0075a7 */ /* 0x0002e6000802017f */
[----:B---3--:R-:W-:Y:S05]  /*8a80*/  @!P1 NANOSLEEP.SYNCS 0x989680 ;  /* 0x009896800000995d */ /* 0x008fea0003900000 */
[----:B------:R-:W3:Y:S02]  /*8a90*/  @!P1 SYNCS.PHASECHK.TRANS64 P1, [R15+URZ], R14 ;  /* 0x0000000e0f0095a7 */ /* 0x000ee4000802007f */
[----:B---3--:R-:W-:Y:S05]  /*8aa0*/  @!P1 BRA `(.L_x_25) ;  /* 0xfffffffc00ec9947 */ /* 0x008fea000383ffff */
[----:B------:R-:W-:Y:S05]  /*8ab0*/  BRA `(.L_x_24) ;  /* 0xffffff9400647947 */ /* 0x000fea000383ffff */
.L_x_31:
[----:B-1----:R-:W-:-:S04]  /*8ac0*/  IMAD.U32 R19, RZ, RZ, UR9 ;  /* 0x00000009ff137e24 */ /* 0x002fc8000f8e00ff */
[----:B------:R1:W3:Y:S03]  /*8ad0*/  SYNCS.PHASECHK.TRANS64.TRYWAIT P1, [R19+URZ], R18 ;  /* 0x00000012130075a7 */ /* 0x0002e6000802017f */
[----:B---3--:R-:W-:Y:S05]  /*8ae0*/  @!P1 NANOSLEEP.SYNCS 0x989680 ;  /* 0x009896800000995d */ /* 0x008fea0003900000 */
[----:B------:R-:W3:Y:S02]  /*8af0*/  @!P1 SYNCS.PHASECHK.TRANS64 P1, [R19+URZ], R18 ;  /* 0x00000012130095a7 */ /* 0x000ee4000802007f */
[----:B---3--:R-:W-:Y:S05]  /*8b00*/  @!P1 BRA `(.L_x_31) ;  /* 0xfffffffc00ec9947 */ /* 0x008fea000383ffff */
[----:B------:R-:W-:Y:S05]  /*8b10*/  BRA `(.L_x_30) ;  /* 0xffffff9800a87947 */ /* 0x000fea000383ffff */
.L_x_39:
[----:B01----:R-:W-:-:S04]  /*8b20*/  IMAD.U32 R15, RZ, RZ, UR15 ;  /* 0x0000000fff0f7e24 */ /* 0x003fc8000f8e00ff */
[----:B------:R0:W1:Y:S03]  /*8b30*/  SYNCS.PHASECHK.TRANS64.TRYWAIT P1, [R15+URZ+0x8], R14 ;  /* 0x0000080e0f0075a7 */ /* 0x000066000802017f */
[----:B-1----:R-:W-:Y:S05]  /*8b40*/  @!P1 NANOSLEEP.SYNCS 0x989680 ;  /* 0x009896800000995d */ /* 0x002fea0003900000 */
[----:B------:R-:W1:Y:S02]  /*8b50*/  @!P1 SYNCS.PHASECHK.TRANS64 P1, [R15+URZ+0x8], R14 ;  /* 0x0000080e0f0095a7 */ /* 0x000e64000802007f */
[----:B-1----:R-:W-:Y:S05]  /*8b60*/  @!P1 BRA `(.L_x_39) ;  /* 0xfffffffc00ec9947 */ /* 0x002fea000383ffff */
[----:B------:R-:W-:Y:S05]  /*8b70*/  BRA `(.L_x_185) ;  /* 0xffffffa000d87947 */ /* 0x000fea000383ffff */
.L_x_112:
[----:B------:R-:W-:Y:S01]  /*8b80*/  BSSY B1, `(.L_x_186) ;  /* 0x0000006000017945 */ /* 0x000fe20003800000 */
[----:B------:R-:W-:-:S07]  /*8b90*/  IMAD.MOV.U32 R10, RZ, RZ, -0x1 ;  /* 0xffffffffff0a7424 */ /* 0x000fce00078e00ff */
[----:B------:R-:W-:Y:S05]  /*8ba0*/  WARPSYNC.COLLECTIVE R10, `(.L_x_187) ;  /* 0x000000000a0c7348 */ /* 0x000fea0003c00000 */
[----:B------:R-:W-:Y:S02]  /*8bb0*/  ELECT P1, UR62, PT ;  /* 0x00000000003e782f */ /* 0x000fe40003820000 */
[----:B------:R-:W-:Y:S01]  /*8bc0*/  MOV R10, UR62 ;  /* 0x0000003e000a7c02 */ /* 0x000fe20008000f00 */
[----:B------:R-:W-:Y:S10]  /*8bd0*/  ENDCOLLECTIVE ;  /* 0x000000000000791b */ /* 0x000ff40003800000 */
.L_x_187:
[----:B------:R-:W-:Y:S05]  /*8be0*/  BSYNC B1 ;  /* 0x0000000000017941 */ /* 0x000fea0003800000 */
.L_x_186:
[----:B------:R-:W-:Y:S05]  /*8bf0*/  BRA `(.L_x_188) ;  /* 0xffffffd000b07947 */ /* 0x000fea000383ffff */
.L_x_115:
[----:B0-----:R0:W1:Y:S02]  /*8c00*/  SYNCS.PHASECHK.TRANS64.TRYWAIT P1, [R19+URZ+0x1c0], R10 ;  /* 0x0001c00a130075a7 */ /* 0x001064000802017f */
[----:B-1----:R-:W-:Y:S05]  /*8c10*/  @!P1 NANOSLEEP.SYNCS 0x989680 ;  /* 0x009896800000995d */ /* 0x002fea0003900000 */
[----:B------:R-:W1:Y:S02]  /*8c20*/  @!P1 SYNCS.PHASECHK.TRANS64 P1, [R19+URZ+0x1c0], R10 ;  /* 0x0001c00a130095a7 */ /* 0x000e64000802007f */
[----:B-1----:R-:W-:Y:S05]  /*8c30*/  @!P1 BRA `(.L_x_115) ;  /* 0xfffffffc00f09947 */ /* 0x002fea000383ffff */
[----:B------:R-:W-:Y:S05]  /*8c40*/  BRA `(.L_x_189) ;  /* 0xffffffd000ec7947 */ /* 0x000fea000383ffff */
.L_x_124:
[----:B------:R-:W-:Y:S01]  /*8c50*/  BSSY B0, `(.L_x_190) ;  /* 0x0000006000007945 */ /* 0x000fe20003800000 */
[----:B------:R-:W-:-:S07]  /*8c60*/  IMAD.MOV.U32 R10, RZ, RZ, -0x1 ;  /* 0xffffffffff0a7424 */ /* 0x000fce00078e00ff */
[----:B------:R-:W-:Y:S05]  /*8c70*/  WARPSYNC.COLLECTIVE R10, `(.L_x_191) ;  /* 0x000000000a0c7348 */ /* 0x000fea0003c00000 */
[----:B------:R-:W-:Y:S02]  /*8c80*/  ELECT P1, UR62, PT ;  /* 0x00000000003e782f */ /* 0x000fe40003820000 */
[----:B------:R-:W-:Y:S01]  /*8c90*/  MOV R10, UR62 ;  /* 0x0000003e000a7c02 */ /* 0x000fe20008000f00 */
[----:B------:R-:W-:Y:S10]  /*8ca0*/  ENDCOLLECTIVE ;  /* 0x000000000000791b */ /* 0x000ff40003800000 */
.L_x_191:
[----:B------:R-:W-:Y:S05]  /*8cb0*/  BSYNC B0 ;  /* 0x0000000000007941 */ /* 0x000fea0003800000 */
.L_x_190:
[----:B------:R-:W-:Y:S01]  /*8cc0*/  PLOP3.LUT P0, PT, P1, PT, PT, 0x80, 0x0 ;  /* 0x000000000000781c */ /* 0x000fe20000f0f070 */
[----:B------:R-:W-:-:S12]  /*8cd0*/  BRA `(.L_x_192) ;  /* 0xffffffdc00447947 */ /* 0x000fd8000383ffff */
.L_x_128:
[----:B0-----:R0:W1:Y:S02]  /*8ce0*/  SYNCS.PHASECHK.TRANS64.TRYWAIT P0, [R5+URZ], R2 ;  /* 0x00000002050075a7 */ /* 0x001064000800017f */
[----:B-1----:R-:W-:Y:S05]  /*8cf0*/  @!P0 NANOSLEEP.SYNCS 0x989680 ;  /* 0x009896800000895d */ /* 0x002fea0003900000 */
[----:B------:R-:W1:Y:S02]  /*8d00*/  @!P0 SYNCS.PHASECHK.TRANS64 P0, [R5+URZ], R2 ;  /* 0x00000002050085a7 */ /* 0x000e64000800007f */
[----:B-1----:R-:W-:Y:S05]  /*8d10*/  @!P0 BRA `(.L_x_128) ;  /* 0xfffffffc00f08947 */ /* 0x002fea000383ffff */
[----:B------:R-:W-:Y:S05]  /*8d20*/  BRA `(.L_x_193) ;  /* 0xffffffdc00847947 */ /* 0x000fea000383ffff */
.L_x_129:
[----:B0-----:R0:W1:Y:S02]  /*8d30*/  SYNCS.PHASECHK.TRANS64.TRYWAIT P0, [R7+URZ], R4 ;  /* 0x00000004070075a7 */ /* 0x001064000800017f */
[----:B-1----:R-:W-:Y:S05]  /*8d40*/  @!P0 NANOSLEEP.SYNCS 0x989680 ;  /* 0x009896800000895d */ /* 0x002fea0003900000 */
[----:B------:R-:W1:Y:S02]  /*8d50*/  @!P0 SYNCS.PHASECHK.TRANS64 P0, [R7+URZ], R4 ;  /* 0x00000004070085a7 */ /* 0x000e64000800007f */
[----:B-1----:R-:W-:Y:S05]  /*8d60*/  @!P0 BRA `(.L_x_129) ;  /* 0xfffffffc00f08947 */ /* 0x002fea000383ffff */
[----:B------:R-:W-:Y:S05]  /*8d70*/  BRA `(.L_x_194) ;  /* 0xffffffdc00947947 */ /* 0x000fea000383ffff */
.L_x_130:
[----:B0-----:R0:W1:Y:S02]  /*8d80*/  SYNCS.PHASECHK.TRANS64.TRYWAIT P0, [R6+URZ], R5 ;  /* 0x00000005060075a7 */ /* 0x001064000800017f */
[----:B-1----:R-:W-:Y:S05]  /*8d90*/  @!P0 NANOSLEEP.SYNCS 0x989680 ;  /* 0x009896800000895d */ /* 0x002fea0003900000 */
[----:B------:R-:W1:Y:S02]  /*8da0*/  @!P0 SYNCS.PHASECHK.TRANS64 P0, [R6+URZ], R5 ;  /* 0x00000005060085a7 */ /* 0x000e64000800007f */
[----:B-1----:R-:W-:Y:S05]  /*8db0*/  @!P0 BRA `(.L_x_130) ;  /* 0xfffffffc00f08947 */ /* 0x002fea000383ffff */
[----:B------:R-:W-:Y:S05]  /*8dc0*/  BRA `(.L_x_195) ;  /* 0xffffffdc00a47947 */ /* 0x000fea000383ffff */
.L_x_131:
[----:B0-----:R0:W1:Y:S02]  /*8dd0*/  SYNCS.PHASECHK.TRANS64.TRYWAIT P0, [R9+URZ], R4 ;  /* 0x00000004090075a7 */ /* 0x001064000800017f */
[----:B-1----:R-:W-:Y:S05]  /*8de0*/  @!P0 NANOSLEEP.SYNCS 0x989680 ;  /* 0x009896800000895d */ /* 0x002fea0003900000 */
[----:B------:R-:W1:Y:S02]  /*8df0*/  @!P0 SYNCS.PHASECHK.TRANS64 P0, [R9+URZ], R4 ;  /* 0x00000004090085a7 */ /* 0x000e64000800007f */
[----:B-1----:R-:W-:Y:S05]  /*8e00*/  @!P0 BRA `(.L_x_131) ;  /* 0xfffffffc00f08947 */ /* 0x002fea000383ffff */
[----:B------:R-:W-:Y:S05]  /*8e10*/  BRA `(.L_x_196) ;  /* 0xffffffdc00b47947 */ /* 0x000fea000383ffff */
.L_x_132:
[----:B0-----:R0:W1:Y:S02]  /*8e20*/  SYNCS.PHASECHK.TRANS64.TRYWAIT P0, [R6+URZ], R5 ;  /* 0x00000005060075a7 */ /* 0x001064000800017f */
[----:B-1----:R-:W-:Y:S05]  /*8e30*/  @!P0 NANOSLEEP.SYNCS 0x989680 ;  /* 0x009896800000895d */ /* 0x002fea0003900000 */
[----:B------:R-:W1:Y:S02]  /*8e40*/  @!P0 SYNCS.PHASECHK.TRANS64 P0, [R6+URZ], R5 ;  /* 0x00000005060085a7 */ /* 0x000e64000800007f */
[----:B-1----:R-:W-:Y:S05]  /*8e50*/  @!P0 BRA `(.L_x_132) ;  /* 0xfffffffc00f08947 */ /* 0x002fea000383ffff */
[----:B------:R-:W-:Y:S05]  /*8e60*/  BRA `(.L_x_197) ;  /* 0xffffffdc00c47947 */ /* 0x000fea000383ffff */
.L_x_133:
[----:B0-----:R0:W1:Y:S02]  /*8e70*/  SYNCS.PHASECHK.TRANS64.TRYWAIT P0, [R9+URZ], R4 ;  /* 0x00000004090075a7 */ /* 0x001064000800017f */
[----:B-1----:R-:W-:Y:S05]  /*8e80*/  @!P0 NANOSLEEP.SYNCS 0x989680 ;  /* 0x009896800000895d */ /* 0x002fea0003900000 */
[----:B------:R-:W1:Y:S02]  /*8e90*/  @!P0 SYNCS.PHASECHK.TRANS64 P0, [R9+URZ], R4 ;  /* 0x00000004090085a7 */ /* 0x000e64000800007f */
[----:B-1----:R-:W-:Y:S05]  /*8ea0*/  @!P0 BRA `(.L_x_133) ;  /* 0xfffffffc00f08947 */ /* 0x002fea000383ffff */
[----:B------:R-:W-:Y:S05]  /*8eb0*/  BRA `(.L_x_198) ;  /* 0xffffffdc00d47947 */ /* 0x000fea000383ffff */
.L_x_134:
[----:B0-----:R0:W1:Y:S02]  /*8ec0*/  SYNCS.PHASECHK.TRANS64.TRYWAIT P0, [R6+URZ], R5 ;  /* 0x00000005060075a7 */ /* 0x001064000800017f */
[----:B-1----:R-:W-:Y:S05]  /*8ed0*/  @!P0 NANOSLEEP.SYNCS 0x989680 ;  /* 0x009896800000895d */ /* 0x002fea0003900000 */
[----:B------:R-:W1:Y:S02]  /*8ee0*/  @!P0 SYNCS.PHASECHK.TRANS64 P0, [R6+URZ], R5 ;  /* 0x00000005060085a7 */ /* 0x000e64000800007f */
[----:B-1----:R-:W-:Y:S05]  /*8ef0*/  @!P0 BRA `(.L_x_134) ;  /* 0xfffffffc00f08947 */ /* 0x002fea000383ffff */
[----:B------:R-:W-:Y:S05]  /*8f00*/  BRA `(.L_x_199) ;  /* 0xffffffdc00e47947 */ /* 0x000fea000383ffff */
.L_x_135:
[----:B0-----:R0:W1:Y:S02]  /*8f10*/  SYNCS.PHASECHK.TRANS64.TRYWAIT P0, [R9+URZ], R4 ;  /* 0x00000004090075a7 */ /* 0x001064000800017f */
[----:B-1----:R-:W-:Y:S05]  /*8f20*/  @!P0 NANOSLEEP.SYNCS 0x989680 ;  /* 0x009896800000895d */ /* 0x002fea0003900000 */
[----:B------:R-:W1:Y:S02]  /*8f30*/  @!P0 SYNCS.PHASECHK.TRANS64 P0, [R9+URZ], R4 ;  /* 0x00000004090085a7 */ /* 0x000e64000800007f */
[----:B-1----:R-:W-:Y:S05]  /*8f40*/  @!P0 BRA `(.L_x_135) ;  /* 0xfffffffc00f08947 */ /* 0x002fea000383ffff */
[----:B------:R-:W-:Y:S05]  /*8f50*/  BRA `(.L_x_200) ;  /* 0xffffffdc00f47947 */ /* 0x000fea000383ffff */
.L_x_136:
[----:B0-----:R0:W1:Y:S02]  /*8f60*/  SYNCS.PHASECHK.TRANS64.TRYWAIT P0, [R6+URZ], R5 ;  /* 0x00000005060075a7 */ /* 0x001064000800017f */
[----:B-1----:R-:W-:Y:S05]  /*8f70*/  @!P0 NANOSLEEP.SYNCS 0x989680 ;  /* 0x009896800000895d */ /* 0x002fea0003900000 */
[----:B------:R-:W1:Y:S02]  /*8f80*/  @!P0 SYNCS.PHASECHK.TRANS64 P0, [R6+URZ], R5 ;  /* 0x00000005060085a7 */ /* 0x000e64000800007f */
[----:B-1----:R-:W-:Y:S05]  /*8f90*/  @!P0 BRA `(.L_x_136) ;  /* 0xfffffffc00f08947 */ /* 0x002fea000383ffff */
[----:B------:R-:W-:Y:S05]  /*8fa0*/  BRA `(.L_x_201) ;  /* 0xffffffe000047947 */ /* 0x000fea000383ffff */
.L_x_137:
[----:B0-----:R0:W1:Y:S02]  /*8fb0*/  SYNCS.PHASECHK.TRANS64.TRYWAIT P0, [R9+URZ], R4 ;  /* 0x00000004090075a7 */ /* 0x001064000800017f */
[----:B-1----:R-:W-:Y:S05]  /*8fc0*/  @!P0 NANOSLEEP.SYNCS 0x989680 ;  /* 0x009896800000895d */ /* 0x002fea0003900000 */
[----:B------:R-:W1:Y:S02]  /*8fd0*/  @!P0 SYNCS.PHASECHK.TRANS64 P0, [R9+URZ], R4 ;  /* 0x00000004090085a7 */ /* 0x000e64000800007f */
[----:B-1----:R-:W-:Y:S05]  /*8fe0*/  @!P0 BRA `(.L_x_137) ;  /* 0xfffffffc00f08947 */ /* 0x002fea000383ffff */
[----:B------:R-:W-:Y:S05]  /*8ff0*/  BRA `(.L_x_202) ;  /* 0xffffffe000147947 */ /* 0x000fea000383ffff */
.L_x_138:
[----:B0-----:R0:W1:Y:S02]  /*9000*/  SYNCS.PHASECHK.TRANS64.TRYWAIT P0, [R6+URZ], R5 ;  /* 0x00000005060075a7 */ /* 0x001064000800017f */
[----:B-1----:R-:W-:Y:S05]  /*9010*/  @!P0 NANOSLEEP.SYNCS 0x989680 ;  /* 0x009896800000895d */ /* 0x002fea0003900000 */
[----:B------:R-:W1:Y:S02]  /*9020*/  @!P0 SYNCS.PHASECHK.TRANS64 P0, [R6+URZ], R5 ;  /* 0x00000005060085a7 */ /* 0x000e64000800007f */
[----:B-1----:R-:W-:Y:S05]  /*9030*/  @!P0 BRA `(.L_x_138) ;  /* 0xfffffffc00f08947 */ /* 0x002fea000383ffff */
[----:B------:R-:W-:Y:S05]  /*9040*/  BRA `(.L_x_203) ;  /* 0xffffffe000247947 */ /* 0x000fea000383ffff */
.L_x_139:
[----:B0-----:R0:W1:Y:S02]  /*9050*/  SYNCS.PHASECHK.TRANS64.TRYWAIT P0, [R9+URZ], R4 ;  /* 0x00000004090075a7 */ /* 0x001064000800017f */
[----:B-1----:R-:W-:Y:S05]  /*9060*/  @!P0 NANOSLEEP.SYNCS 0x989680 ;  /* 0x009896800000895d */ /* 0x002fea0003900000 */
[----:B------:R-:W1:Y:S02]  /*9070*/  @!P0 SYNCS.PHASECHK.TRANS64 P0, [R9+URZ], R4 ;  /* 0x00000004090085a7 */ /* 0x000e64000800007f */
[----:B-1----:R-:W-:Y:S05]  /*9080*/  @!P0 BRA `(.L_x_139) ;  /* 0xfffffffc00f08947 */ /* 0x002fea000383ffff */
[----:B------:R-:W-:Y:S05]  /*9090*/  BRA `(.L_x_204) ;  /* 0xffffffe000347947 */ /* 0x000fea000383ffff */
.L_x_140:
[----:B0-----:R0:W1:Y:S02]  /*90a0*/  SYNCS.PHASECHK.TRANS64.TRYWAIT P0, [R6+URZ], R5 ;  /* 0x00000005060075a7 */ /* 0x001064000800017f */
[----:B-1----:R-:W-:Y:S05]  /*90b0*/  @!P0 NANOSLEEP.SYNCS 0x989680 ;  /* 0x009896800000895d */ /* 0x002fea0003900000 */
[----:B------:R-:W1:Y:S02]  /*90c0*/  @!P0 SYNCS.PHASECHK.TRANS64 P0, [R6+URZ], R5 ;  /* 0x00000005060085a7 */ /* 0x000e64000800007f */
[----:B-1----:R-:W-:Y:S05]  /*90d0*/  @!P0 BRA `(.L_x_140) ;  /* 0xfffffffc00f08947 */ /* 0x002fea000383ffff */
[----:B------:R-:W-:Y:S05]  /*90e0*/  BRA `(.L_x_205) ;  /* 0xffffffe000447947 */ /* 0x000fea000383ffff */
.L_x_141:
[----:B0-----:R0:W1:Y:S02]  /*90f0*/  SYNCS.PHASECHK.TRANS64.TRYWAIT P0, [R9+URZ], R4 ;  /* 0x00000004090075a7 */ /* 0x001064000800017f */
[----:B-1----:R-:W-:Y:S05]  /*9100*/  @!P0 NANOSLEEP.SYNCS 0x989680 ;  /* 0x009896800000895d */ /* 0x002fea0003900000 */
[----:B------:R-:W1:Y:S02]  /*9110*/  @!P0 SYNCS.PHASECHK.TRANS64 P0, [R9+URZ], R4 ;  /* 0x00000004090085a7 */ /* 0x000e64000800007f */
[----:B-1----:R-:W-:Y:S05]  /*9120*/  @!P0 BRA `(.L_x_141) ;  /* 0xfffffffc00f08947 */ /* 0x002fea000383ffff */
[----:B------:R-:W-:Y:S05]  /*9130*/  BRA `(.L_x_206) ;  /* 0xffffffe000547947 */ /* 0x000fea000383ffff */
.L_x_142:
[----:B0-----:R0:W1:Y:S02]  /*9140*/  SYNCS.PHASECHK.TRANS64.TRYWAIT P0, [R6+URZ], R5 ;  /* 0x00000005060075a7 */ /* 0x001064000800017f */
[----:B-1----:R-:W-:Y:S05]  /*9150*/  @!P0 NANOSLEEP.SYNCS 0x989680 ;  /* 0x009896800000895d */ /* 0x002fea0003900000 */
[----:B------:R-:W1:Y:S02]  /*9160*/  @!P0 SYNCS.PHASECHK.TRANS64 P0, [R6+URZ], R5 ;  /* 0x00000005060085a7 */ /* 0x000e64000800007f */
[----:B-1----:R-:W-:Y:S05]  /*9170*/  @!P0 BRA `(.L_x_142) ;  /* 0xfffffffc00f08947 */ /* 0x002fea000383ffff */
[----:B------:R-:W-:Y:S05]  /*9180*/  BRA `(.L_x_207) ;  /* 0xffffffe000647947 */ /* 0x000fea000383ffff */
.L_x_143:
[----:B0-----:R0:W1:Y:S02]  /*9190*/  SYNCS.PHASECHK.TRANS64.TRYWAIT P0, [R9+URZ], R4 ;  /* 0x00000004090075a7 */ /* 0x001064000800017f */
[----:B-1----:R-:W-:Y:S05]  /*91a0*/  @!P0 NANOSLEEP.SYNCS 0x989680 ;  /* 0x009896800000895d */ /* 0x002fea0003900000 */
[----:B------:R-:W1:Y:S02]  /*91b0*/  @!P0 SYNCS.PHASECHK.TRANS64 P0, [R9+URZ], R4 ;  /* 0x00000004090085a7 */ /* 0x000e64000800007f */
[----:B-1----:R-:W-:Y:S05]  /*91c0*/  @!P0 BRA `(.L_x_143) ;  /* 0xfffffffc00f08947 */ /* 0x002fea000383ffff */
[----:B------:R-:W-:Y:S05]  /*91d0*/  BRA `(.L_x_208) ;  /* 0xffffffe000747947 */ /* 0x000fea000383ffff */
.L_x_144:
[----:B0-----:R0:W1:Y:S02]  /*91e0*/  SYNCS.PHASECHK.TRANS64.TRYWAIT P0, [R6+URZ], R5 ;  /* 0x00000005060075a7 */ /* 0x001064000800017f */
[----:B-1----:R-:W-:Y:S05]  /*91f0*/  @!P0 NANOSLEEP.SYNCS 0x989680 ;  /* 0x009896800000895d */ /* 0x002fea0003900000 */
[----:B------:R-:W1:Y:S02]  /*9200*/  @!P0 SYNCS.PHASECHK.TRANS64 P0, [R6+URZ], R5 ;  /* 0x00000005060085a7 */ /* 0x000e64000800007f */
[----:B-1----:R-:W-:Y:S05]  /*9210*/  @!P0 BRA `(.L_x_144) ;  /* 0xfffffffc00f08947 */ /* 0x002fea000383ffff */
[----:B------:R-:W-:Y:S05]  /*9220*/  BRA `(.L_x_209) ;  /* 0xffffffe000847947 */ /* 0x000fea000383ffff */
.L_x_145:
[----:B0-----:R0:W1:Y:S02]  /*9230*/  SYNCS.PHASECHK.TRANS64.TRYWAIT P0, [R9+URZ], R4 ;  /* 0x00000004090075a7 */ /* 0x001064000800017f */
[----:B-1----:R-:W-:Y:S05]  /*9240*/  @!P0 NANOSLEEP.SYNCS 0x989680 ;  /* 0x009896800000895d */ /* 0x002fea0003900000 */
[----:B------:R-:W1:Y:S02]  /*9250*/  @!P0 SYNCS.PHASECHK.TRANS64 P0, [R9+URZ], R4 ;  /* 0x00000004090085a7 */ /* 0x000e64000800007f */
[----:B-1----:R-:W-:Y:S05]  /*9260*/  @!P0 BRA `(.L_x_145) ;  /* 0xfffffffc00f08947 */ /* 0x002fea000383ffff */
[----:B------:R-:W-:Y:S05]  /*9270*/  BRA `(.L_x_210) ;  /* 0xffffffe000947947 */ /* 0x000fea000383ffff */
.L_x_146:
[----:B0-----:R0:W1:Y:S02]  /*9280*/  SYNCS.PHASECHK.TRANS64.TRYWAIT P0, [R6+URZ], R5 ;  /* 0x00000005060075a7 */ /* 0x001064000800017f */
[----:B-1----:R-:W-:Y:S05]  /*9290*/  @!P0 NANOSLEEP.SYNCS 0x989680 ;  /* 0x009896800000895d */ /* 0x002fea0003900000 */
[----:B------:R-:W1:Y:S02]  /*92a0*/  @!P0 SYNCS.PHASECHK.TRANS64 P0, [R6+URZ], R5 ;  /* 0x00000005060085a7 */ /* 0x000e64000800007f */
[----:B-1----:R-:W-:Y:S05]  /*92b0*/  @!P0 BRA `(.L_x_146) ;  /* 0xfffffffc00f08947 */ /* 0x002fea000383ffff */
[----:B------:R-:W-:Y:S05]  /*92c0*/  BRA `(.L_x_211) ;  /* 0xffffffe000a47947 */ /* 0x000fea000383ffff */
.L_x_147:
[----:B0-----:R0:W1:Y:S02]  /*92d0*/  SYNCS.PHASECHK.TRANS64.TRYWAIT P0, [R9+URZ], R4 ;  /* 0x00000004090075a7 */ /* 0x001064000800017f */
[----:B-1----:R-:W-:Y:S05]  /*92e0*/  @!P0 NANOSLEEP.SYNCS 0x989680 ;  /* 0x009896800000895d */ /* 0x002fea0003900000 */
[----:B------:R-:W1:Y:S02]  /*92f0*/  @!P0 SYNCS.PHASECHK.TRANS64 P0, [R9+URZ], R4 ;  /* 0x00000004090085a7 */ /* 0x000e64000800007f */
[----:B-1----:R-:W-:Y:S05]  /*9300*/  @!P0 BRA `(.L_x_147) ;  /* 0xfffffffc00f08947 */ /* 0x002fea000383ffff */
[----:B------:R-:W-:Y:S05]  /*9310*/  BRA `(.L_x_212) ;  /* 0xffffffe000b47947 */ /* 0x000fea000383ffff */
.L_x_148:
[----:B0-----:R0:W1:Y:S02]  /*9320*/  SYNCS.PHASECHK.TRANS64.TRYWAIT P0, [R6+URZ], R5 ;  /* 0x00000005060075a7 */ /* 0x001064000800017f */
[----:B-1----:R-:W-:Y:S05]  /*9330*/  @!P0 NANOSLEEP.SYNCS 0x989680 ;  /* 0x009896800000895d */ /* 0x002fea0003900000 */
[----:B------:R-:W1:Y:S02]  /*9340*/  @!P0 SYNCS.PHASECHK.TRANS64 P0, [R6+URZ], R5 ;  /* 0x00000005060085a7 */ /* 0x000e64000800007f */
[----:B-1----:R-:W-:Y:S05]  /*9350*/  @!P0 BRA `(.L_x_148) ;  /* 0xfffffffc00f08947 */ /* 0x002fea000383ffff */
[----:B------:R-:W-:Y:S05]  /*9360*/  BRA `(.L_x_213) ;  /* 0xffffffe000c47947 */ /* 0x000fea000383ffff */
.L_x_149:
[----:B0-----:R0:W1:Y:S02]  /*9370*/  SYNCS.PHASECHK.TRANS64.TRYWAIT P0, [R9+URZ], R4 ;  /* 0x00000004090075a7 */ /* 0x001064000800017f */
[----:B-1----:R-:W-:Y:S05]  /*9380*/  @!P0 NANOSLEEP.SYNCS 0x989680 ;  /* 0x009896800000895d */ /* 0x002fea0003900000 */
[----:B------:R-:W1:Y:S02]  /*9390*/  @!P0 SYNCS.PHASECHK.TRANS64 P0, [R9+URZ], R4 ;  /* 0x00000004090085a7 */ /* 0x000e64000800007f */
[----:B-1----:R-:W-:Y:S05]  /*93a0*/  @!P0 BRA `(.L_x_149) ;  /* 0xfffffffc00f08947 */ /* 0x002fea000383ffff */
[----:B------:R-:W-:Y:S05]  /*93b0*/  BRA `(.L_x_214) ;  /* 0xffffffe000d47947 */ /* 0x000fea000383ffff */
.L_x_150:
[----:B0-----:R0:W1:Y:S02]  /*93c0*/  SYNCS.PHASECHK.TRANS64.TRYWAIT P0, [R6+URZ], R5 ;  /* 0x00000005060075a7 */ /* 0x001064000800017f */
[----:B-1----:R-:W-:Y:S05]  /*93d0*/  @!P0 NANOSLEEP.SYNCS 0x989680 ;  /* 0x009896800000895d */ /* 0x002fea0003900000 */
[----:B------:R-:W1:Y:S02]  /*93e0*/  @!P0 SYNCS.PHASECHK.TRANS64 P0, [R6+URZ], R5 ;  /* 0x00000005060085a7 */ /* 0x000e64000800007f */
[----:B-1----:R-:W-:Y:S05]  /*93f0*/  @!P0 BRA `(.L_x_150) ;  /* 0xfffffffc00f08947 */ /* 0x002fea000383ffff */
[----:B------:R-:W-:Y:S05]  /*9400*/  BRA `(.L_x_215) ;  /* 0xffffffe000e47947 */ /* 0x000fea000383ffff */
.L_x_151:
[----:B0-----:R0:W1:Y:S02]  /*9410*/  SYNCS.PHASECHK.TRANS64.TRYWAIT P0, [R9+URZ], R4 ;  /* 0x00000004090075a7 */ /* 0x001064000800017f */
[----:B-1----:R-:W-:Y:S05]  /*9420*/  @!P0 NANOSLEEP.SYNCS 0x989680 ;  /* 0x009896800000895d */ /* 0x002fea0003900000 */
[----:B------:R-:W1:Y:S02]  /*9430*/  @!P0 SYNCS.PHASECHK.TRANS64 P0, [R9+URZ], R4 ;  /* 0x00000004090085a7 */ /* 0x000e64000800007f */
[----:B-1----:R-:W-:Y:S05]  /*9440*/  @!P0 BRA `(.L_x_151) ;  /* 0xfffffffc00f08947 */ /* 0x002fea000383ffff */
[----:B------:R-:W-:Y:S05]  /*9450*/  BRA `(.L_x_216) ;  /* 0xffffffe000f47947 */ /* 0x000fea000383ffff */
.L_x_152:
[----:B0-----:R0:W1:Y:S02]  /*9460*/  SYNCS.PHASECHK.TRANS64.TRYWAIT P0, [R6+URZ], R5 ;  /* 0x00000005060075a7 */ /* 0x001064000800017f */
[----:B-1----:R-:W-:Y:S05]  /*9470*/  @!P0 NANOSLEEP.SYNCS 0x989680 ;  /* 0x009896800000895d */ /* 0x002fea0003900000 */
[----:B------:R-:W1:Y:S02]  /*9480*/  @!P0 SYNCS.PHASECHK.TRANS64 P0, [R6+URZ], R5 ;  /* 0x00000005060085a7 */ /* 0x000e64000800007f */
[----:B-1----:R-:W-:Y:S05]  /*9490*/  @!P0 BRA `(.L_x_152) ;  /* 0xfffffffc00f08947 */ /* 0x002fea000383ffff */
[----:B------:R-:W-:Y:S05]  /*94a0*/  BRA `(.L_x_217) ;  /* 0xffffffe400047947 */ /* 0x000fea000383ffff */
.L_x_153:
[----:B0-----:R0:W1:Y:S02]  /*94b0*/  SYNCS.PHASECHK.TRANS64.TRYWAIT P0, [R9+URZ], R4 ;  /* 0x00000004090075a7 */ /* 0x001064000800017f */
[----:B-1----:R-:W-:Y:S05]  /*94c0*/  @!P0 NANOSLEEP.SYNCS 0x989680 ;  /* 0x009896800000895d */ /* 0x002fea0003900000 */
[----:B------:R-:W1:Y:S02]  /*94d0*/  @!P0 SYNCS.PHASECHK.TRANS64 P0, [R9+URZ], R4 ;  /* 0x00000004090085a7 */ /* 0x000e64000800007f */
[----:B-1----:R-:W-:Y:S05]  /*94e0*/  @!P0 BRA `(.L_x_153) ;  /* 0xfffffffc00f08947 */ /* 0x002fea000383ffff */
[----:B------:R-:W-:Y:S05]  /*94f0*/  BRA `(.L_x_218) ;  /* 0xffffffe400147947 */ /* 0x000fea000383ffff */
.L_x_154:
[----:B0-----:R0:W1:Y:S02]  /*9500*/  SYNCS.PHASECHK.TRANS64.TRYWAIT P0, [R6+URZ], R5 ;  /* 0x00000005060075a7 */ /* 0x001064000800017f */
[----:B-1----:R-:W-:Y:S05]  /*9510*/  @!P0 NANOSLEEP.SYNCS 0x989680 ;  /* 0x009896800000895d */ /* 0x002fea0003900000 */
[----:B------:R-:W1:Y:S02]  /*9520*/  @!P0 SYNCS.PHASECHK.TRANS64 P0, [R6+URZ], R5 ;  /* 0x00000005060085a7 */ /* 0x000e64000800007f */
[----:B-1----:R-:W-:Y:S05]  /*9530*/  @!P0 BRA `(.L_x_154) ;  /* 0xfffffffc00f08947 */ /* 0x002fea000383ffff */
[----:B------:R-:W-:Y:S05]  /*9540*/  BRA `(.L_x_219) ;  /* 0xffffffe400247947 */ /* 0x000fea000383ffff */
.L_x_155:
[----:B0-----:R0:W1:Y:S02]  /*9550*/  SYNCS.PHASECHK.TRANS64.TRYWAIT P0, [R9+URZ], R4 ;  /* 0x00000004090075a7 */ /* 0x001064000800017f */
[----:B-1----:R-:W-:Y:S05]  /*9560*/  @!P0 NANOSLEEP.SYNCS 0x989680 ;  /* 0x009896800000895d */ /* 0x002fea0003900000 */
[----:B------:R-:W1:Y:S02]  /*9570*/  @!P0 SYNCS.PHASECHK.TRANS64 P0, [R9+URZ], R4 ;  /* 0x00000004090085a7 */ /* 0x000e64000800007f */
[----:B-1----:R-:W-:Y:S05]  /*9580*/  @!P0 BRA `(.L_x_155) ;  /* 0xfffffffc00f08947 */ /* 0x002fea000383ffff */
[----:B------:R-:W-:Y:S05]  /*9590*/  BRA `(.L_x_220) ;  /* 0xffffffe400347947 */ /* 0x000fea000383ffff */
.L_x_156:
[----:B0-----:R0:W1:Y:S02]  /*95a0*/  SYNCS.PHASECHK.TRANS64.TRYWAIT P0, [R6+URZ], R5 ;  /* 0x00000005060075a7 */ /* 0x001064000800017f */
[----:B-1----:R-:W-:Y:S05]  /*95b0*/  @!P0 NANOSLEEP.SYNCS 0x989680 ;  /* 0x009896800000895d */ /* 0x002fea0003900000 */
[----:B------:R-:W1:Y:S02]  /*95c0*/  @!P0 SYNCS.PHASECHK.TRANS64 P0, [R6+URZ], R5 ;  /* 0x00000005060085a7 */ /* 0x000e64000800007f */
[----:B-1----:R-:W-:Y:S05]  /*95d0*/  @!P0 BRA `(.L_x_156) ;  /* 0xfffffffc00f08947 */ /* 0x002fea000383ffff */
[----:B------:R-:W-:Y:S05]  /*95e0*/  BRA `(.L_x_221) ;  /* 0xffffffe400447947 */ /* 0x000fea000383ffff */
.L_x_157:
[----:B0-----:R0:W1:Y:S02]  /*95f0*/  SYNCS.PHASECHK.TRANS64.TRYWAIT P0, [R9+URZ], R4 ;  /* 0x00000004090075a7 */ /* 0x001064000800017f */
[----:B-1----:R-:W-:Y:S05]  /*9600*/  @!P0 NANOSLEEP.SYNCS 0x989680 ;  /* 0x009896800000895d */ /* 0x002fea0003900000 */
[----:B------:R-:W1:Y:S02]  /*9610*/  @!P0 SYNCS.PHASECHK.TRANS64 P0, [R9+URZ], R4 ;  /* 0x00000004090085a7 */ /* 0x000e64000800007f */
[----:B-1----:R-:W-:Y:S05]  /*9620*/  @!P0 BRA `(.L_x_157) ;  /* 0xfffffffc00f08947 */ /* 0x002fea000383ffff */
[----:B------:R-:W-:Y:S05]  /*9630*/  BRA `(.L_x_222) ;  /* 0xffffffe400547947 */ /* 0x000fea000383ffff */
.L_x_158:
[----:B0-----:R0:W1:Y:S02]  /*9640*/  SYNCS.PHASECHK.TRANS64.TRYWAIT P0, [R6+URZ], R5 ;  /* 0x00000005060075a7 */ /* 0x001064000800017f */
[----:B-1----:R-:W-:Y:S05]  /*9650*/  @!P0 NANOSLEEP.SYNCS 0x989680 ;  /* 0x009896800000895d */ /* 0x002fea0003900000 */
[----:B------:R-:W1:Y:S02]  /*9660*/  @!P0 SYNCS.PHASECHK.TRANS64 P0, [R6+URZ], R5 ;  /* 0x00000005060085a7 */ /* 0x000e64000800007f */
[----:B-1----:R-:W-:Y:S05]  /*9670*/  @!P0 BRA `(.L_x_158) ;  /* 0xfffffffc00f08947 */ /* 0x002fea000383ffff */
[----:B------:R-:W-:Y:S05]  /*9680*/  BRA `(.L_x_223) ;  /* 0xffffffe400647947 */ /* 0x000fea000383ffff */
.L_x_159:
[----:B0-----:R0:W1:Y:S02]  /*9690*/  SYNCS.PHASECHK.TRANS64.TRYWAIT P0, [R9+URZ], R4 ;  /* 0x00000004090075a7 */ /* 0x001064000800017f */
[----:B-1----:R-:W-:Y:S05]  /*96a0*/  @!P0 NANOSLEEP.SYNCS 0x989680 ;  /* 0x009896800000895d */ /* 0x002fea0003900000 */
[----:B------:R-:W1:Y:S02]  /*96b0*/  @!P0 SYNCS.PHASECHK.TRANS64 P0, [R9+URZ], R4 ;  /* 0x00000004090085a7 */ /* 0x000e64000800007f */
[----:B-1----:R-:W-:Y:S05]  /*96c0*/  @!P0 BRA `(.L_x_159) ;  /* 0xfffffffc00f08947 */ /* 0x002fea000383ffff */
[----:B------:R-:W-:Y:S05]  /*96d0*/  BRA `(.L_x_224) ;  /* 0xffffffe400747947 */ /* 0x000fea000383ffff */
.L_x_160:
[----:B0-----:R0:W1:Y:S02]  /*96e0*/  SYNCS.PHASECHK.TRANS64.TRYWAIT P0, [R6+URZ], R5 ;  /* 0x00000005060075a7 */ /* 0x001064000800017f */
[----:B-1----:R-:W-:Y:S05]  /*96f0*/  @!P0 NANOSLEEP.SYNCS 0x989680 ;  /* 0x009896800000895d */ /* 0x002fea0003900000 */
[----:B------:R-:W1:Y:S02]  /*9700*/  @!P0 SYNCS.PHASECHK.TRANS64 P0, [R6+URZ], R5 ;  /* 0x00000005060085a7 */ /* 0x000e64000800007f */
[----:B-1----:R-:W-:Y:S05]  /*9710*/  @!P0 BRA `(.L_x_160) ;  /* 0xfffffffc00f08947 */ /* 0x002fea000383ffff */
[----:B------:R-:W-:Y:S05]  /*9720*/  BRA `(.L_x_225) ;  /* 0xffffffe400847947 */ /* 0x000fea000383ffff */
.L_x_161:
[----:B0-----:R0:W1:Y:S02]  /*9730*/  SYNCS.PHASECHK.TRANS64.TRYWAIT P0, [R9+URZ], R4 ;  /* 0x00000004090075a7 */ /* 0x001064000800017f */
[----:B-1----:R-:W-:Y:S05]  /*9740*/  @!P0 NANOSLEEP.SYNCS 0x989680 ;  /* 0x009896800000895d */ /* 0x002fea0003900000 */
[----:B------:R-:W1:Y:S02]  /*9750*/  @!P0 SYNCS.PHASECHK.TRANS64 P0, [R9+URZ], R4 ;  /* 0x00000004090085a7 */ /* 0x000e64000800007f */
[----:B-1----:R-:W-:Y:S05]  /*9760*/  @!P0 BRA `(.L_x_161) ;  /* 0xfffffffc00f08947 */ /* 0x002fea000383ffff */
[----:B------:R-:W-:Y:S05]  /*9770*/  BRA `(.L_x_226) ;  /* 0xffffffe400947947 */ /* 0x000fea000383ffff */
.L_x_162:
[----:B0-----:R0:W1:Y:S02]  /*9780*/  SYNCS.PHASECHK.TRANS64.TRYWAIT P0, [R6+URZ], R5 ;  /* 0x00000005060075a7 */ /* 0x001064000800017f */
[----:B-1----:R-:W-:Y:S05]  /*9790*/  @!P0 NANOSLEEP.SYNCS 0x989680 ;  /* 0x009896800000895d */ /* 0x002fea0003900000 */
[----:B------:R-:W1:Y:S02]  /*97a0*/  @!P0 SYNCS.PHASECHK.TRANS64 P0, [R6+URZ], R5 ;  /* 0x00000005060085a7 */ /* 0x000e64000800007f */
[----:B-1----:R-:W-:Y:S05]  /*97b0*/  @!P0 BRA `(.L_x_162) ;  /* 0xfffffffc00f08947 */ /* 0x002fea000383ffff */
[----:B------:R-:W-:Y:S05]  /*97c0*/  BRA `(.L_x_227) ;  /* 0xffffffe400a47947 */ /* 0x000fea000383ffff */
.L_x_163:
[----:B0-----:R0:W1:Y:S02]  /*97d0*/  SYNCS.PHASECHK.TRANS64.TRYWAIT P0, [R9+URZ], R4 ;  /* 0x00000004090075a7 */ /* 0x001064000800017f */
[----:B-1----:R-:W-:Y:S05]  /*97e0*/  @!P0 NANOSLEEP.SYNCS 0x989680 ;  /* 0x009896800000895d */ /* 0x002fea0003900000 */
[----:B------:R-:W1:Y:S02]  /*97f0*/  @!P0 SYNCS.PHASECHK.TRANS64 P0, [R9+URZ], R4 ;  /* 0x00000004090085a7 */ /* 0x000e64000800007f */
[----:B-1----:R-:W-:Y:S05]  /*9800*/  @!P0 BRA `(.L_x_163) ;  /* 0xfffffffc00f08947 */ /* 0x002fea000383ffff */
[----:B------:R-:W-:Y:S05]  /*9810*/  BRA `(.L_x_228) ;  /* 0xffffffe400b47947 */ /* 0x000fea000383ffff */
.L_x_164:
[----:B0-----:R0:W1:Y:S02]  /*9820*/  SYNCS.PHASECHK.TRANS64.TRYWAIT P0, [R6+URZ], R5 ;  /* 0x00000005060075a7 */ /* 0x001064000800017f */
[----:B-1----:R-:W-:Y:S05]  /*9830*/  @!P0 NANOSLEEP.SYNCS 0x989680 ;  /* 0x009896800000895d */ /* 0x002fea0003900000 */
[----:B------:R-:W1:Y:S02]  /*9840*/  @!P0 SYNCS.PHASECHK.TRANS64 P0, [R6+URZ], R5 ;  /* 0x00000005060085a7 */ /* 0x000e64000800007f */
[----:B-1----:R-:W-:Y:S05]  /*9850*/  @!P0 BRA `(.L_x_164) ;  /* 0xfffffffc00f08947 */ /* 0x002fea000383ffff */
[----:B------:R-:W-:Y:S05]  /*9860*/  BRA `(.L_x_229) ;  /* 0xffffffe400c47947 */ /* 0x000fea000383ffff */
.L_x_165:
[----:B0-----:R0:W1:Y:S02]  /*9870*/  SYNCS.PHASECHK.TRANS64.TRYWAIT P0, [R9+URZ], R4 ;  /* 0x00000004090075a7 */ /* 0x001064000800017f */
[----:B-1----:R-:W-:Y:S05]  /*9880*/  @!P0 NANOSLEEP.SYNCS 0x989680 ;  /* 0x009896800000895d */ /* 0x002fea0003900000 */
[----:B------:R-:W1:Y:S02]  /*9890*/  @!P0 SYNCS.PHASECHK.TRANS64 P0, [R9+URZ], R4 ;  /* 0x00000004090085a7 */ /* 0x000e64000800007f */
[----:B-1----:R-:W-:Y:S05]  /*98a0*/  @!P0 BRA `(.L_x_165) ;  /* 0xfffffffc00f08947 */ /* 0x002fea000383ffff */
[----:B------:R-:W-:Y:S05]  /*98b0*/  BRA `(.L_x_230) ;  /* 0xffffffe400d47947 */ /* 0x000fea000383ffff */
.L_x_166:
[----:B0-----:R0:W1:Y:S02]  /*98c0*/  SYNCS.PHASECHK.TRANS64.TRYWAIT P0, [R6+URZ], R5 ;  /* 0x00000005060075a7 */ /* 0x001064000800017f */
[----:B-1----:R-:W-:Y:S05]  /*98d0*/  @!P0 NANOSLEEP.SYNCS 0x989680 ;  /* 0x009896800000895d */ /* 0x002fea0003900000 */
[----:B------:R-:W1:Y:S02]  /*98e0*/  @!P0 SYNCS.PHASECHK.TRANS64 P0, [R6+URZ], R5 ;  /* 0x00000005060085a7 */ /* 0x000e64000800007f */
[----:B-1----:R-:W-:Y:S05]  /*98f0*/  @!P0 BRA `(.L_x_166) ;  /* 0xfffffffc00f08947 */ /* 0x002fea000383ffff */
[----:B------:R-:W-:Y:S05]  /*9900*/  BRA `(.L_x_231) ;  /* 0xffffffe400e47947 */ /* 0x000fea000383ffff */
.L_x_167:
[----:B0-----:R0:W1:Y:S02]  /*9910*/  SYNCS.PHASECHK.TRANS64.TRYWAIT P0, [R9+URZ], R4 ;  /* 0x00000004090075a7 */ /* 0x001064000800017f */
[----:B-1----:R-:W-:Y:S05]  /*9920*/  @!P0 NANOSLEEP.SYNCS 0x989680 ;  /* 0x009896800000895d */ /* 0x002fea0003900000 */
[----:B------:R-:W1:Y:S02]  /*9930*/  @!P0 SYNCS.PHASECHK.TRANS64 P0, [R9+URZ], R4 ;  /* 0x00000004090085a7 */ /* 0x000e64000800007f */
[----:B-1----:R-:W-:Y:S05]  /*9940*/  @!P0 BRA `(.L_x_167) ;  /* 0xfffffffc00f08947 */ /* 0x002fea000383ffff */
[----:B------:R-:W-:Y:S05]  /*9950*/  BRA `(.L_x_232) ;  /* 0xffffffe400f47947 */ /* 0x000fea000383ffff */
.L_x_168:
[----:B0-----:R0:W1:Y:S02]  /*9960*/  SYNCS.PHASECHK.TRANS64.TRYWAIT P0, [R6+URZ], R5 ;  /* 0x00000005060075a7 */ /* 0x001064000800017f */
[----:B-1----:R-:W-:Y:S05]  /*9970*/  @!P0 NANOSLEEP.SYNCS 0x989680 ;  /* 0x009896800000895d */ /* 0x002fea0003900000 */
[----:B------:R-:W1:Y:S02]  /*9980*/  @!P0 SYNCS.PHASECHK.TRANS64 P0, [R6+URZ], R5 ;  /* 0x00000005060085a7 */ /* 0x000e64000800007f */
[----:B-1----:R-:W-:Y:S05]  /*9990*/  @!P0 BRA `(.L_x_168) ;  /* 0xfffffffc00f08947 */ /* 0x002fea000383ffff */
[----:B------:R-:W-:Y:S05]  /*99a0*/  BRA `(.L_x_233) ;  /* 0xffffffe800047947 */ /* 0x000fea000383ffff */
.L_x_169:
[----:B0-----:R0:W1:Y:S02]  /*99b0*/  SYNCS.PHASECHK.TRANS64.TRYWAIT P0, [R9+URZ], R4 ;  /* 0x00000004090075a7 */ /* 0x001064000800017f */
[----:B-1----:R-:W-:Y:S05]  /*99c0*/  @!P0 NANOSLEEP.SYNCS 0x989680 ;  /* 0x009896800000895d */ /* 0x002fea0003900000 */
[----:B------:R-:W1:Y:S02]  /*99d0*/  @!P0 SYNCS.PHASECHK.TRANS64 P0, [R9+URZ], R4 ;  /* 0x00000004090085a7 */ /* 0x000e64000800007f */
[----:B-1----:R-:W-:Y:S05]  /*99e0*/  @!P0 BRA `(.L_x_169) ;  /* 0xfffffffc00f08947 */ /* 0x002fea000383ffff */
[----:B------:R-:W-:Y:S05]  /*99f0*/  BRA `(.L_x_234) ;  /* 0xffffffe800147947 */ /* 0x000fea000383ffff */
.L_x_170:
[----:B0-----:R0:W1:Y:S02]  /*9a00*/  SYNCS.PHASECHK.TRANS64.TRYWAIT P0, [R6+URZ], R5 ;  /* 0x00000005060075a7 */ /* 0x001064000800017f */
[----:B-1----:R-:W-:Y:S05]  /*9a10*/  @!P0 NANOSLEEP.SYNCS 0x989680 ;  /* 0x009896800000895d */ /* 0x002fea0003900000 */
[----:B------:R-:W1:Y:S02]  /*9a20*/  @!P0 SYNCS.PHASECHK.TRANS64 P0, [R6+URZ], R5 ;  /* 0x00000005060085a7 */ /* 0x000e64000800007f */
[----:B-1----:R-:W-:Y:S05]  /*9a30*/  @!P0 BRA `(.L_x_170) ;  /* 0xfffffffc00f08947 */ /* 0x002fea000383ffff */
[----:B------:R-:W-:Y:S05]  /*9a40*/  BRA `(.L_x_235) ;  /* 0xffffffe800247947 */ /* 0x000fea000383ffff */
.L_x_171:
[----:B0-----:R0:W1:Y:S02]  /*9a50*/  SYNCS.PHASECHK.TRANS64.TRYWAIT P0, [R9+URZ], R4 ;  /* 0x00000004090075a7 */ /* 0x001064000800017f */
[----:B-1----:R-:W-:Y:S05]  /*9a60*/  @!P0 NANOSLEEP.SYNCS 0x989680 ;  /* 0x009896800000895d */ /* 0x002fea0003900000 */
[----:B------:R-:W1:Y:S02]  /*9a70*/  @!P0 SYNCS.PHASECHK.TRANS64 P0, [R9+URZ], R4 ;  /* 0x00000004090085a7 */ /* 0x000e64000800007f */
[----:B-1----:R-:W-:Y:S05]  /*9a80*/  @!P0 BRA `(.L_x_171) ;  /* 0xfffffffc00f08947 */ /* 0x002fea000383ffff */
[----:B------:R-:W-:Y:S05]  /*9a90*/  BRA `(.L_x_236) ;  /* 0xffffffe800347947 */ /* 0x000fea000383ffff */
.L_x_172:
[----:B0-----:R0:W1:Y:S02]  /*9aa0*/  SYNCS.PHASECHK.TRANS64.TRYWAIT P0, [R6+URZ], R5 ;  /* 0x00000005060075a7 */ /* 0x001064000800017f */
[----:B-1----:R-:W-:Y:S05]  /*9ab0*/  @!P0 NANOSLEEP.SYNCS 0x989680 ;  /* 0x009896800000895d */ /* 0x002fea0003900000 */
[----:B------:R-:W1:Y:S02]  /*9ac0*/  @!P0 SYNCS.PHASECHK.TRANS64 P0, [R6+URZ], R5 ;  /* 0x00000005060085a7 */ /* 0x000e64000800007f */
[----:B-1----:R-:W-:Y:S05]  /*9ad0*/  @!P0 BRA `(.L_x_172) ;  /* 0xfffffffc00f08947 */ /* 0x002fea000383ffff */
[----:B------:R-:W-:Y:S05]  /*9ae0*/  BRA `(.L_x_237) ;  /* 0xffffffe800447947 */ /* 0x000fea000383ffff */
.L_x_173:
[----:B0-----:R0:W1:Y:S02]  /*9af0*/  SYNCS.PHASECHK.TRANS64.TRYWAIT P0, [R9+URZ], R4 ;  /* 0x00000004090075a7 */ /* 0x001064000800017f */
[----:B-1----:R-:W-:Y:S05]  /*9b00*/  @!P0 NANOSLEEP.SYNCS 0x989680 ;  /* 0x009896800000895d */ /* 0x002fea0003900000 */
[----:B------:R-:W1:Y:S02]  /*9b10*/  @!P0 SYNCS.PHASECHK.TRANS64 P0, [R9+URZ], R4 ;  /* 0x00000004090085a7 */ /* 0x000e64000800007f */
[----:B-1----:R-:W-:Y:S05]  /*9b20*/  @!P0 BRA `(.L_x_173) ;  /* 0xfffffffc00f08947 */ /* 0x002fea000383ffff */
[----:B------:R-:W-:Y:S05]  /*9b30*/  BRA `(.L_x_238) ;  /* 0xffffffe800547947 */ /* 0x000fea000383ffff */
.L_x_174:
[----:B0-----:R0:W1:Y:S02]  /*9b40*/  SYNCS.PHASECHK.TRANS64.TRYWAIT P0, [R6+URZ], R5 ;  /* 0x00000005060075a7 */ /* 0x001064000800017f */
[----:B-1----:R-:W-:Y:S05]  /*9b50*/  @!P0 NANOSLEEP.SYNCS 0x989680 ;  /* 0x009896800000895d */ /* 0x002fea0003900000 */
[----:B------:R-:W1:Y:S02]  /*9b60*/  @!P0 SYNCS.PHASECHK.TRANS64 P0, [R6+URZ], R5 ;  /* 0x00000005060085a7 */ /* 0x000e64000800007f */
[----:B-1----:R-:W-:Y:S05]  /*9b70*/  @!P0 BRA `(.L_x_174) ;  /* 0xfffffffc00f08947 */ /* 0x002fea000383ffff */
[----:B------:R-:W-:Y:S05]  /*9b80*/  BRA `(.L_x_239) ;  /* 0xffffffe800647947 */ /* 0x000fea000383ffff */
.L_x_175:
[----:B0-----:R0:W1:Y:S02]  /*9b90*/  SYNCS.PHASECHK.TRANS64.TRYWAIT P0, [R9+URZ], R4 ;  /* 0x00000004090075a7 */ /* 0x001064000800017f */
[----:B-1----:R-:W-:Y:S05]  /*9ba0*/  @!P0 NANOSLEEP.SYNCS 0x989680 ;  /* 0x009896800000895d */ /* 0x002fea0003900000 */
[----:B------:R-:W1:Y:S02]  /*9bb0*/  @!P0 SYNCS.PHASECHK.TRANS64 P0, [R9+URZ], R4 ;  /* 0x00000004090085a7 */ /* 0x000e64000800007f */
[----:B-1----:R-:W-:Y:S05]  /*9bc0*/  @!P0 BRA `(.L_x_175) ;  /* 0xfffffffc00f08947 */ /* 0x002fea000383ffff */
[----:B------:R-:W-:Y:S05]  /*9bd0*/  BRA `(.L_x_240) ;  /* 0xffffffe800747947 */ /* 0x000fea000383ffff */
.L_x_176:
[----:B0-----:R0:W1:Y:S02]  /*9be0*/  SYNCS.PHASECHK.TRANS64.TRYWAIT P0, [R6+URZ], R5 ;  /* 0x00000005060075a7 */ /* 0x001064000800017f */
[----:B-1----:R-:W-:Y:S05]  /*9bf0*/  @!P0 NANOSLEEP.SYNCS 0x989680 ;  /* 0x009896800000895d */ /* 0x002fea0003900000 */
[----:B------:R-:W1:Y:S02]  /*9c00*/  @!P0 SYNCS.PHASECHK.TRANS64 P0, [R6+URZ], R5 ;  /* 0x00000005060085a7 */ /* 0x000e64000800007f */
[----:B-1----:R-:W-:Y:S05]  /*9c10*/  @!P0 BRA `(.L_x_176) ;  /* 0xfffffffc00f08947 */ /* 0x002fea000383ffff */
[----:B------:R-:W-:Y:S05]  /*9c20*/  BRA `(.L_x_241) ;  /* 0xffffffe800847947 */ /* 0x000fea000383ffff */
.L_x_177:
[----:B0-----:R0:W1:Y:S02]  /*9c30*/  SYNCS.PHASECHK.TRANS64.TRYWAIT P0, [R9+URZ], R4 ;  /* 0x00000004090075a7 */ /* 0x001064000800017f */
[----:B-1----:R-:W-:Y:S05]  /*9c40*/  @!P0 NANOSLEEP.SYNCS 0x989680 ;  /* 0x009896800000895d */ /* 0x002fea0003900000 */
[----:B------:R-:W1:Y:S02]  /*9c50*/  @!P0 SYNCS.PHASECHK.TRANS64 P0, [R9+URZ], R4 ;  /* 0x00000004090085a7 */ /* 0x000e64000800007f */
[----:B-1----:R-:W-:Y:S05]  /*9c60*/  @!P0 BRA `(.L_x_177) ;  /* 0xfffffffc00f08947 */ /* 0x002fea000383ffff */
[----:B------:R-:W-:Y:S05]  /*9c70*/  BRA `(.L_x_242) ;  /* 0xffffffe800947947 */ /* 0x000fea000383ffff */
.L_x_178:
[----:B0-----:R0:W1:Y:S02]  /*9c80*/  SYNCS.PHASECHK.TRANS64.TRYWAIT P0, [R6+URZ], R5 ;  /* 0x00000005060075a7 */ /* 0x001064000800017f */
[----:B-1----:R-:W-:Y:S05]  /*9c90*/  @!P0 NANOSLEEP.SYNCS 0x989680 ;  /* 0x009896800000895d */ /* 0x002fea0003900000 */
[----:B------:R-:W1:Y:S02]  /*9ca0*/  @!P0 SYNCS.PHASECHK.TRANS64 P0, [R6+URZ], R5 ;  /* 0x00000005060085a7 */ /* 0x000e64000800007f */
[----:B-1----:R-:W-:Y:S05]  /*9cb0*/  @!P0 BRA `(.L_x_178) ;  /* 0xfffffffc00f08947 */ /* 0x002fea000383ffff */
[----:B------:R-:W-:Y:S05]  /*9cc0*/  BRA `(.L_x_243) ;  /* 0xffffffe800a47947 */ /* 0x000fea000383ffff */
.L_x_179:
[----:B0-----:R0:W1:Y:S02]  /*9cd0*/  SYNCS.PHASECHK.TRANS64.TRYWAIT P0, [R9+URZ], R4 ;  /* 0x00000004090075a7 */ /* 0x001064000800017f */
[----:B-1----:R-:W-:Y:S05]  /*9ce0*/  @!P0 NANOSLEEP.SYNCS 0x989680 ;  /* 0x009896800000895d */ /* 0x002fea0003900000 */
[----:B------:R-:W1:Y:S02]  /*9cf0*/  @!P0 SYNCS.PHASECHK.TRANS64 P0, [R9+URZ], R4 ;  /* 0x00000004090085a7 */ /* 0x000e64000800007f */
[----:B-1----:R-:W-:Y:S05]  /*9d00*/  @!P0 BRA `(.L_x_179) ;  /* 0xfffffffc00f08947 */ /* 0x002fea000383ffff */
[----:B------:R-:W-:Y:S05]  /*9d10*/  BRA `(.L_x_244) ;  /* 0xffffffe800b47947 */ /* 0x000fea000383ffff */
.L_x_180:
[----:B0-----:R0:W1:Y:S02]  /*9d20*/  SYNCS.PHASECHK.TRANS64.TRYWAIT P0, [R6+URZ], R5 ;  /* 0x00000005060075a7 */ /* 0x001064000800017f */
[----:B-1----:R-:W-:Y:S05]  /*9d30*/  @!P0 NANOSLEEP.SYNCS 0x989680 ;  /* 0x009896800000895d */ /* 0x002fea0003900000 */
[----:B------:R-:W1:Y:S02]  /*9d40*/  @!P0 SYNCS.PHASECHK.TRANS64 P0, [R6+URZ], R5 ;  /* 0x00000005060085a7 */ /* 0x000e64000800007f */
[----:B-1----:R-:W-:Y:S05]  /*9d50*/  @!P0 BRA `(.L_x_180) ;  /* 0xfffffffc00f08947 */ /* 0x002fea000383ffff */
[----:B------:R-:W-:Y:S05]  /*9d60*/  BRA `(.L_x_245) ;  /* 0xffffffe800c47947 */ /* 0x000fea000383ffff */
.L_x_181:
[----:B0-----:R0:W1:Y:S02]  /*9d70*/  SYNCS.PHASECHK.TRANS64.TRYWAIT P0, [R9+URZ], R4 ;  /* 0x00000004090075a7 */ /* 0x001064000800017f */
[----:B-1----:R-:W-:Y:S05]  /*9d80*/  @!P0 NANOSLEEP.SYNCS 0x989680 ;  /* 0x009896800000895d */ /* 0x002fea0003900000 */
[----:B------:R-:W1:Y:S02]  /*9d90*/  @!P0 SYNCS.PHASECHK.TRANS64 P0, [R9+URZ], R4 ;  /* 0x00000004090085a7 */ /* 0x000e64000800007f */
[----:B-1----:R-:W-:Y:S05]  /*9da0*/  @!P0 BRA `(.L_x_181) ;  /* 0xfffffffc00f08947 */ /* 0x002fea000383ffff */
[----:B------:R-:W-:Y:S05]  /*9db0*/  BRA `(.L_x_246) ;  /* 0xffffffe800d47947 */ /* 0x000fea000383ffff */
.L_x_182:
[----:B0-----:R0:W1:Y:S02]  /*9dc0*/  SYNCS.PHASECHK.TRANS64.TRYWAIT P0, [R6+URZ], R5 ;  /* 0x00000005060075a7 */ /* 0x001064000800017f */
[----:B-1----:R-:W-:Y:S05]  /*9dd0*/  @!P0 NANOSLEEP.SYNCS 0x989680 ;  /* 0x009896800000895d */ /* 0x002fea0003900000 */
[----:B------:R-:W1:Y:S02]  /*9de0*/  @!P0 SYNCS.PHASECHK.TRANS64 P0, [R6+URZ], R5 ;  /* 0x00000005060085a7 */ /* 0x000e64000800007f */
[----:B-1----:R-:W-:Y:S05]  /*9df0*/  @!P0 BRA `(.L_x_182) ;  /* 0xfffffffc00f08947 */ /* 0x002fea000383ffff */
[----:B------:R-:W-:Y:S05]  /*9e00*/  BRA `(.L_x_247) ;  /* 0xffffffe800dc7947 */ /* 0x000fea000383ffff */
.L_x_248:
[----:B------:R-:W-:-:S00]  /*9e10*/  BRA `(.L_x_248) ;  /* 0xfffffffc00fc7947 */ /* 0x000fc0000383ffff */
[----:B------:R-:W-:-:S00]  /*9e20*/  NOP ;  /* 0x0000000000007918 */ /* 0x000fc00000000000 */
        /* <DEDUP_REMOVED lines=13> */
.L_x_249:


//--------------------- .nv.shared._ZN7cutlass13device_kernelINS_4gemm6kernel13GemmUniversalIN4cute5tupleIJiiiiEEENS1_10collective13CollectiveMmaINS1_37MainloopSm90TmaGmmaWarpSpecializedFP8ILi56ENS5_IJNS4_1CILi1EEENSA_ILi4EEESB_EEENS1_32KernelTmaWarpSpecializedPingpongEEENS5_IJNSA_ILi64EEESG_NSA_ILi32EEEEEENS_12float_e4m3_tENS5_IJlSB_lEEESJ_SK_NS4_8TiledMMAINS4_8MMA_AtomIJNS4_4SM904GMMA30MMA_64x64x32_F32E4M3E4M3_SS_TNILNSO_7ScaleInE1ELSQ_1EEEEEENS4_6LayoutINS5_IJSB_SB_SB_EEENS5_IJNSA_ILi0EEESV_SV_EEEEENS5_IJNS4_10UnderscoreESY_SY_EEEEENS4_23SM90_TMA_LOAD_MULTICASTENS4_14ComposedLayoutINS4_7SwizzleILi1ELi4ELi3EEENS4_18smem_ptr_flag_bitsILi8EEENST_INS5_IJNSA_ILi8EEESH_EEENS5_IJSH_SB_EEEEEEEvNS4_8identityENS4_13SM90_TMA_LOADES1B_vS1C_EENS_8epilogue10collective6detail29Sm90TmaWarpSpecializedAdapterINS1G_15DefaultEpilogueISJ_SK_SK_NS1F_6thread17LinearCombinationISJ_Li1EffLNS1K_9ScaleType4KindE0ELNS_15FloatRoundStyleE2ESJ_EENS1_15EpilogueDefaultEEEEEvvEEEEvNT_6ParamsE --------------------------
	.section	.nv.shared._ZN7cutlass13device_kernelINS_4gemm6kernel13GemmUniversalIN4cute5tupleIJiiiiEEENS1_10collective13CollectiveMmaINS1_37MainloopSm90TmaGmmaWarpSpecializedFP8ILi56ENS5_IJNS4_1CILi1EEENSA_ILi4EEESB_EEENS1_32KernelTmaWarpSpecializedPingpongEEENS5_IJNSA_ILi64EEESG_NSA_ILi32EEEEEENS_12float_e4m3_tENS5_IJlSB_lEEESJ_SK_NS4_8TiledMMAINS4_8MMA_AtomIJNS4_4SM904GMMA30MMA_64x64x32_F32E4M3E4M3_SS_TNILNSO_7ScaleInE1ELSQ_1EEEEEENS4_6LayoutINS5_IJSB_SB_SB_EEENS5_IJNSA_ILi0EEESV_SV_EEEEENS5_IJNS4_10UnderscoreESY_SY_EEEEENS4_23SM90_TMA_LOAD_MULTICASTENS4_14ComposedLayoutINS4_7SwizzleILi1ELi4ELi3EEENS4_18smem_ptr_flag_bitsILi8EEENST_INS5_IJNSA_ILi8EEESH_EEENS5_IJSH_SB_EEEEEEEvNS4_8identityENS4_13SM90_TMA_LOADES1B_vS1C_EENS_8epilogue10collective6detail29Sm90TmaWarpSpecializedAdapterINS1G_15DefaultEpilogueISJ_SK_SK_NS1F_6thread17LinearCombinationISJ_Li1EffLNS1K_9ScaleType4KindE0ELNS_15FloatRoundStyleE2ESJ_EENS1_15EpilogueDefaultEEEEEvvEEEEvNT_6ParamsE,"aw",@nobits
	.sectionflags	@""
	.align	16
	.zero		1024


//--------------------- .nv.shared.reserved.0     --------------------------
	.section	.nv.shared.reserved.0,"aw",@nobits
	.weak		__nv_reservedSMEM_offset_0_alias
	.size		__nv_reservedSMEM_offset_0_alias, 0, 0
	.other		__nv_reservedSMEM_offset_0_alias,@"STO_CUDA_RESERVED_SHARED STV_DEFAULT"
__nv_reservedSMEM_offset_0_alias:
	.zero		0


//--------------------- .nv.global                --------------------------
	.section	.nv.global,"aw",@nobits
.nv.global:
	.type		_ZN40_INTERNAL_35fd92ff_4_k_cu_468c57b5_195044cute1_E,@object
	.size		_ZN40_INTERNAL_35fd92ff_4_k_cu_468c57b5_195044cute1_E,(_ZN40_INTERNAL_35fd92ff_4_k_cu_468c57b5_195044cuda3std3__45__cpo6cbeginE - _ZN40_INTERNAL_35fd92ff_4_k_cu_468c57b5_195044cute1_E)
_ZN40_INTERNAL_35fd92ff_4_k_cu_468c57b5_195044cute1_E:
	.zero		1
	.type		_ZN40_INTERNAL_35fd92ff_4_k_cu_468c57b5_195044cuda3std3__45__cpo6cbeginE,@object
	.size		_ZN40_INTERNAL_35fd92ff_4_k_cu_468c57b5_195044cuda3std3__45__cpo6cbeginE,(_ZN40_INTERNAL_35fd92ff_4_k_cu_468c57b5_195044cuda3std3__48in_placeE - _ZN40_INTERNAL_35fd92ff_4_k_cu_468c57b5_195044cuda3std3__45__cpo6cbeginE)
_ZN40_INTERNAL_35fd92ff_4_k_cu_468c57b5_195044cuda3std3__45__cpo6cbeginE:
	.zero		1
	.type		_ZN40_INTERNAL_35fd92ff_4_k_cu_468c57b5_195044cuda3std3__48in_placeE,@object
	.size		_ZN40_INTERNAL_35fd92ff_4_k_cu_468c57b5_195044cuda3std3__48in_placeE,(_ZN40_INTERNAL_35fd92ff_4_k_cu_468c57b5_195044cuda3std6ranges3__45__cpo9iter_moveE - _ZN40_INTERNAL_35fd92ff_4_k_cu_468c57b5_195044cuda3std3__48in_placeE)
_ZN40_INTERNAL_35fd92ff_4_k_cu_468c57b5_195044cuda3std3__48in_placeE:
	.zero		1
	.type		_ZN40_INTERNAL_35fd92ff_4_k_cu_468c57b5_195044cuda3std6ranges3__45__cpo9iter_moveE,@object
	.size		_ZN40_INTERNAL_35fd92ff_4_k_cu_468c57b5_195044cuda3std6ranges3__45__cpo9iter_moveE,(_ZN40_INTERNAL_35fd92ff_4_k_cu_468c57b5_195044cuda3std3__45__cpo5beginE - _ZN40_INTERNAL_35fd92ff_4_k_cu_468c57b5_195044cuda3std6ranges3__45__cpo9iter_moveE)
_ZN40_INTERNAL_35fd92ff_4_k_cu_468c57b5_195044cuda3std6ranges3__45__cpo9iter_moveE:
	.zero		1
	.type		_ZN40_INTERNAL_35fd92ff_4_k_cu_468c57b5_195044cuda3std3__45__cpo5beginE,@object
	.size		_ZN40_INTERNAL_35fd92ff_4_k_cu_468c57b5_195044cuda3std3__45__cpo5beginE,(_ZN40_INTERNAL_35fd92ff_4_k_cu_468c57b5_195044cuda3std3__442_GLOBAL__N__35fd92ff_4_k_cu_468c57b5_195046ignoreE - _ZN40_INTERNAL_35fd92ff_4_k_cu_468c57b5_195044cuda3std3__45__cpo5beginE)
_ZN40_INTERNAL_35fd92ff_4_k_cu_468c57b5_195044cuda3std3__45__cpo5beginE:
	.zero		1
	.type		_ZN40_INTERNAL_35fd92ff_4_k_cu_468c57b5_195044cuda3std3__442_GLOBAL__N__35fd92ff_4_k_cu_468c57b5_195046ignoreE,@object
	.size		_ZN40_INTERNAL_35fd92ff_4_k_cu_468c57b5_195044cuda3std3__442_GLOBAL__N__35fd92ff_4_k_cu_468c57b5_195046ignoreE,(_ZN40_INTERNAL_35fd92ff_4_k_cu_468c57b5_195044cute7productE - _ZN40_INTERNAL_35fd92ff_4_k_cu_468c57b5_195044cuda3std3__442_GLOBAL__N__35fd92ff_4_k_cu_468c57b5_195046ignoreE)
_ZN40_INTERNAL_35fd92ff_4_k_cu_468c57b5_195044cuda3std3__442_GLOBAL__N__35fd92ff_4_k_cu_468c57b5_195046ignoreE:
	.zero		1
	.type		_ZN40_INTERNAL_35fd92ff_4_k_cu_468c57b5_195044cute7productE,@object
	.size		_ZN40_INTERNAL_35fd92ff_4_k_cu_468c57b5_195044cute7productE,(_ZN40_INTERNAL_35fd92ff_4_k_cu_468c57b5_195044cuda3std3__45__cpo3endE - _ZN40_INTERNAL_35fd92ff_4_k_cu_468c57b5_195044cute7productE)
_ZN40_INTERNAL_35fd92ff_4_k_cu_468c57b5_195044cute7productE:
	.zero		1
	.type		_ZN40_INTERNAL_35fd92ff_4_k_cu_468c57b5_195044cuda3std3__45__cpo3endE,@object
	.size		_ZN40_INTERNAL_35fd92ff_4_k_cu_468c57b5_195044cuda3std3__45__cpo3endE,(_ZN40_INTERNAL_35fd92ff_4_k_cu_468c57b5_195044cuda3std3__419piecewise_constructE - _ZN40_INTERNAL_35fd92ff_4_k_cu_468c57b5_195044cuda3std3__45__cpo3endE)
_ZN40_INTERNAL_35fd92ff_4_k_cu_468c57b5_195044cuda3std3__45__cpo3endE:
	.zero		1
	.type		_ZN40_INTERNAL_35fd92ff_4_k_cu_468c57b5_195044cuda3std3__419piecewise_constructE,@object
	.size		_ZN40_INTERNAL_35fd92ff_4_k_cu_468c57b5_195044cuda3std3__419piecewise_constructE,(_ZN40_INTERNAL_35fd92ff_4_k_cu_468c57b5_195044cuda3std3__45__cpo4cendE - _ZN40_INTERNAL_35fd92ff_4_k_cu_468c57b5_195044cuda3std3__419piecewise_constructE)
_ZN40_INTERNAL_35fd92ff_4_k_cu_468c57b5_195044cuda3std3__419piecewise_constructE:
	.zero		1
	.type		_ZN40_INTERNAL_35fd92ff_4_k_cu_468c57b5_195044cuda3std3__45__cpo4cendE,@object
	.size		_ZN40_INTERNAL_35fd92ff_4_k_cu_468c57b5_195044cuda3std3__45__cpo4cendE,(_ZN40_INTERNAL_35fd92ff_4_k_cu_468c57b5_195044cuda3std6ranges3__45__cpo4swapE - _ZN40_INTERNAL_35fd92ff_4_k_cu_468c57b5_195044cuda3std3__45__cpo4cendE)
_ZN40_INTERNAL_35fd92ff_4_k_cu_468c57b5_195044cuda3std3__45__cpo4cendE:
	.zero		1
	.type		_ZN40_INTERNAL_35fd92ff_4_k_cu_468c57b5_195044cuda3std6ranges3__45__cpo4swapE,@object
	.size		_ZN40_INTERNAL_35fd92ff_4_k_cu_468c57b5_195044cuda3std6ranges3__45__cpo4swapE,(.L_7 - _ZN40_INTERNAL_35fd92ff_4_k_cu_468c57b5_195044cuda3std6ranges3__45__cpo4swapE)
_ZN40_INTERNAL_35fd92ff_4_k_cu_468c57b5_195044cuda3std6ranges3__45__cpo4swapE:
	.zero		1
.L_7:


//--------------------- .nv.constant0._ZN7cutlass13device_kernelINS_4gemm6kernel13GemmUniversalIN4cute5tupleIJiiiiEEENS1_10collective13CollectiveMmaINS1_37MainloopSm90TmaGmmaWarpSpecializedFP8ILi56ENS5_IJNS4_1CILi1EEENSA_ILi4EEESB_EEENS1_32KernelTmaWarpSpecializedPingpongEEENS5_IJNSA_ILi64EEESG_NSA_ILi32EEEEEENS_12float_e4m3_tENS5_IJlSB_lEEESJ_SK_NS4_8TiledMMAINS4_8MMA_AtomIJNS4_4SM904GMMA30MMA_64x64x32_F32E4M3E4M3_SS_TNILNSO_7ScaleInE1ELSQ_1EEEEEENS4_6LayoutINS5_IJSB_SB_SB_EEENS5_IJNSA_ILi0EEESV_SV_EEEEENS5_IJNS4_10UnderscoreESY_SY_EEEEENS4_23SM90_TMA_LOAD_MULTICASTENS4_14ComposedLayoutINS4_7SwizzleILi1ELi4ELi3EEENS4_18smem_ptr_flag_bitsILi8EEENST_INS5_IJNSA_ILi8EEESH_EEENS5_IJSH_SB_EEEEEEEvNS4_8identityENS4_13SM90_TMA_LOADES1B_vS1C_EENS_8epilogue10collective6detail29Sm90TmaWarpSpecializedAdapterINS1G_15DefaultEpilogueISJ_SK_SK_NS1F_6thread17LinearCombinationISJ_Li1EffLNS1K_9ScaleType4KindE0ELNS_15FloatRoundStyleE2ESJ_EENS1_15EpilogueDefaultEEEEEvvEEEEvNT_6ParamsE --------------------------
	.section	.nv.constant0._ZN7cutlass13device_kernelINS_4gemm6kernel13GemmUniversalIN4cute5tupleIJiiiiEEENS1_10collective13CollectiveMmaINS1_37MainloopSm90TmaGmmaWarpSpecializedFP8ILi56ENS5_IJNS4_1CILi1EEENSA_ILi4EEESB_EEENS1_32KernelTmaWarpSpecializedPingpongEEENS5_IJNSA_ILi64EEESG_NSA_ILi32EEEEEENS_12float_e4m3_tENS5_IJlSB_lEEESJ_SK_NS4_8TiledMMAINS4_8MMA_AtomIJNS4_4SM904GMMA30MMA_64x64x32_F32E4M3E4M3_SS_TNILNSO_7ScaleInE1ELSQ_1EEEEEENS4_6LayoutINS5_IJSB_SB_SB_EEENS5_IJNSA_ILi0EEESV_SV_EEEEENS5_IJNS4_10UnderscoreESY_SY_EEEEENS4_23SM90_TMA_LOAD_MULTICASTENS4_14ComposedLayoutINS4_7SwizzleILi1ELi4ELi3EEENS4_18smem_ptr_flag_bitsILi8EEENST_INS5_IJNSA_ILi8EEESH_EEENS5_IJSH_SB_EEEEEEEvNS4_8identityENS4_13SM90_TMA_LOADES1B_vS1C_EENS_8epilogue10collective6detail29Sm90TmaWarpSpecializedAdapterINS1G_15DefaultEpilogueISJ_SK_SK_NS1F_6thread17LinearCombinationISJ_Li1EffLNS1K_9ScaleType4KindE0ELNS_15FloatRoundStyleE2ESJ_EENS1_15EpilogueDefaultEEEEEvvEEEEvNT_6ParamsE,"a",@progbits
	.sectionflags	@""
	.align	4
.nv.constant0._ZN7cutlass13device_kernelINS_4gemm6kernel13GemmUniversalIN4cute5tupleIJiiiiEEENS1_10collective13CollectiveMmaINS1_37MainloopSm90TmaGmmaWarpSpecializedFP8ILi56ENS5_IJNS4_1CILi1EEENSA_ILi4EEESB_EEENS1_32KernelTmaWarpSpecializedPingpongEEENS5_IJNSA_ILi64EEESG_NSA_ILi32EEEEEENS_12float_e4m3_tENS5_IJlSB_lEEESJ_SK_NS4_8TiledMMAINS4_8MMA_AtomIJNS4_4SM904GMMA30MMA_64x64x32_F32E4M3E4M3_SS_TNILNSO_7ScaleInE1ELSQ_1EEEEEENS4_6LayoutINS5_IJSB_SB_SB_EEENS5_IJNSA_ILi0EEESV_SV_EEEEENS5_IJNS4_10UnderscoreESY_SY_EEEEENS4_23SM90_TMA_LOAD_MULTICASTENS4_14ComposedLayoutINS4_7SwizzleILi1ELi4ELi3EEENS4_18smem_ptr_flag_bitsILi8EEENST_INS5_IJNSA_ILi8EEESH_EEENS5_IJSH_SB_EEEEEEEvNS4_8identityENS4_13SM90_TMA_LOADES1B_vS1C_EENS_8epilogue10collective6detail29Sm90TmaWarpSpecializedAdapterINS1G_15DefaultEpilogueISJ_SK_SK_NS1F_6thread17LinearCombinationISJ_Li1EffLNS1K_9ScaleType4KindE0ELNS_15FloatRoundStyleE2ESJ_EENS1_15EpilogueDefaultEEEEEvvEEEEvNT_6ParamsE:
	.zero		1664


//--------------------- SYMBOLS --------------------------

	.type		.nv.reservedSmem.offset0,@object
	.size		.nv.reservedSmem.offset0,0x4
